//
// Generated by NVIDIA NVVM Compiler
//
// Compiler Build ID: CL-36424714
// Cuda compilation tools, release 13.0, V13.0.88
// Based on NVVM 20.0.0
//

.version 9.0
.target sm_100
.address_size 64

	// .globl	_Z18TOF_dist_bp_kernelPfPKfS1_S1_S1_S1_S1_S1_S1_S1_S1_fffiii

.visible .entry _Z18TOF_dist_bp_kernelPfPKfS1_S1_S1_S1_S1_S1_S1_S1_S1_fffiii(
	.param .u64 .ptr .align 1 _Z18TOF_dist_bp_kernelPfPKfS1_S1_S1_S1_S1_S1_S1_S1_S1_fffiii_param_0,
	.param .u64 .ptr .align 1 _Z18TOF_dist_bp_kernelPfPKfS1_S1_S1_S1_S1_S1_S1_S1_S1_fffiii_param_1,
	.param .u64 .ptr .align 1 _Z18TOF_dist_bp_kernelPfPKfS1_S1_S1_S1_S1_S1_S1_S1_S1_fffiii_param_2,
	.param .u64 .ptr .align 1 _Z18TOF_dist_bp_kernelPfPKfS1_S1_S1_S1_S1_S1_S1_S1_S1_fffiii_param_3,
	.param .u64 .ptr .align 1 _Z18TOF_dist_bp_kernelPfPKfS1_S1_S1_S1_S1_S1_S1_S1_S1_fffiii_param_4,
	.param .u64 .ptr .align 1 _Z18TOF_dist_bp_kernelPfPKfS1_S1_S1_S1_S1_S1_S1_S1_S1_fffiii_param_5,
	.param .u64 .ptr .align 1 _Z18TOF_dist_bp_kernelPfPKfS1_S1_S1_S1_S1_S1_S1_S1_S1_fffiii_param_6,
	.param .u64 .ptr .align 1 _Z18TOF_dist_bp_kernelPfPKfS1_S1_S1_S1_S1_S1_S1_S1_S1_fffiii_param_7,
	.param .u64 .ptr .align 1 _Z18TOF_dist_bp_kernelPfPKfS1_S1_S1_S1_S1_S1_S1_S1_S1_fffiii_param_8,
	.param .u64 .ptr .align 1 _Z18TOF_dist_bp_kernelPfPKfS1_S1_S1_S1_S1_S1_S1_S1_S1_fffiii_param_9,
	.param .u64 .ptr .align 1 _Z18TOF_dist_bp_kernelPfPKfS1_S1_S1_S1_S1_S1_S1_S1_S1_fffiii_param_10,
	.param .f32 _Z18TOF_dist_bp_kernelPfPKfS1_S1_S1_S1_S1_S1_S1_S1_S1_fffiii_param_11,
	.param .f32 _Z18TOF_dist_bp_kernelPfPKfS1_S1_S1_S1_S1_S1_S1_S1_S1_fffiii_param_12,
	.param .f32 _Z18TOF_dist_bp_kernelPfPKfS1_S1_S1_S1_S1_S1_S1_S1_S1_fffiii_param_13,
	.param .u32 _Z18TOF_dist_bp_kernelPfPKfS1_S1_S1_S1_S1_S1_S1_S1_S1_fffiii_param_14,
	.param .u32 _Z18TOF_dist_bp_kernelPfPKfS1_S1_S1_S1_S1_S1_S1_S1_S1_fffiii_param_15,
	.param .u32 _Z18TOF_dist_bp_kernelPfPKfS1_S1_S1_S1_S1_S1_S1_S1_S1_fffiii_param_16
)
{
	.reg .pred 	%p<78>;
	.reg .b32 	%r<109>;
	.reg .b32 	%f<327>;
	.reg .b64 	%rd<68>;
	.reg .b64 	%fd<29>;

	ld.param.u64 	%rd20, [_Z18TOF_dist_bp_kernelPfPKfS1_S1_S1_S1_S1_S1_S1_S1_S1_fffiii_param_0];
	ld.param.u64 	%rd10, [_Z18TOF_dist_bp_kernelPfPKfS1_S1_S1_S1_S1_S1_S1_S1_S1_fffiii_param_1];
	ld.param.u64 	%rd12, [_Z18TOF_dist_bp_kernelPfPKfS1_S1_S1_S1_S1_S1_S1_S1_S1_fffiii_param_3];
	ld.param.u64 	%rd13, [_Z18TOF_dist_bp_kernelPfPKfS1_S1_S1_S1_S1_S1_S1_S1_S1_fffiii_param_4];
	ld.param.u64 	%rd14, [_Z18TOF_dist_bp_kernelPfPKfS1_S1_S1_S1_S1_S1_S1_S1_S1_fffiii_param_5];
	ld.param.u64 	%rd15, [_Z18TOF_dist_bp_kernelPfPKfS1_S1_S1_S1_S1_S1_S1_S1_S1_fffiii_param_6];
	ld.param.u64 	%rd16, [_Z18TOF_dist_bp_kernelPfPKfS1_S1_S1_S1_S1_S1_S1_S1_S1_fffiii_param_7];
	ld.param.u64 	%rd17, [_Z18TOF_dist_bp_kernelPfPKfS1_S1_S1_S1_S1_S1_S1_S1_S1_fffiii_param_8];
	ld.param.u64 	%rd19, [_Z18TOF_dist_bp_kernelPfPKfS1_S1_S1_S1_S1_S1_S1_S1_S1_fffiii_param_10];
	ld.param.f32 	%f57, [_Z18TOF_dist_bp_kernelPfPKfS1_S1_S1_S1_S1_S1_S1_S1_S1_fffiii_param_11];
	ld.param.f32 	%f58, [_Z18TOF_dist_bp_kernelPfPKfS1_S1_S1_S1_S1_S1_S1_S1_S1_fffiii_param_12];
	ld.param.f32 	%f59, [_Z18TOF_dist_bp_kernelPfPKfS1_S1_S1_S1_S1_S1_S1_S1_S1_fffiii_param_13];
	ld.param.u32 	%r46, [_Z18TOF_dist_bp_kernelPfPKfS1_S1_S1_S1_S1_S1_S1_S1_S1_fffiii_param_14];
	ld.param.u32 	%r47, [_Z18TOF_dist_bp_kernelPfPKfS1_S1_S1_S1_S1_S1_S1_S1_S1_fffiii_param_15];
	ld.param.u32 	%r48, [_Z18TOF_dist_bp_kernelPfPKfS1_S1_S1_S1_S1_S1_S1_S1_S1_fffiii_param_16];
	cvta.to.global.u64 	%rd1, %rd20;
	mov.u32 	%r1, %ntid.x;
	mov.u32 	%r49, %tid.x;
	mov.u32 	%r50, %ctaid.x;
	mad.lo.s32 	%r97, %r50, %r1, %r49;
	setp.ge.s32 	%p1, %r97, %r48;
	@%p1 bra 	$L__BB0_40;
	shr.u32 	%r51, %r46, 31;
	add.s32 	%r52, %r46, %r51;
	shr.s32 	%r53, %r52, 1;
	cvt.rn.f32.s32 	%f1, %r53;
	shr.u32 	%r54, %r47, 31;
	add.s32 	%r55, %r47, %r54;
	shr.s32 	%r56, %r55, 1;
	cvt.rn.f32.s32 	%f2, %r56;
	cvt.f64.f32 	%fd4, %f57;
	mul.f64 	%fd5, %fd4, 0d3FD3333333333333;
	div.rn.f64 	%fd6, %fd5, 0d4002D70A3D70A3D7;
	mul.f64 	%fd7, %fd6, 0d3FE0000000000000;
	cvt.rn.f32.f64 	%f3, %fd7;
	mul.f32 	%f60, %f3, %f3;
	cvt.f64.f32 	%fd1, %f59;
	cvt.f64.f32 	%fd2, %f60;
	mul.f64 	%fd8, %fd2, 0d401921FB4D12D84A;
	cvt.rn.f32.f64 	%f4, %fd8;
	mul.f32 	%f5, %f58, %f1;
	cvt.rn.f32.s32 	%f6, %r46;
	cvt.f64.f32 	%fd3, %f58;
	mul.f32 	%f7, %f59, %f2;
	mov.u32 	%r57, %nctaid.x;
	mul.lo.s32 	%r3, %r1, %r57;
	cvta.to.global.u64 	%rd2, %rd10;
	cvta.to.global.u64 	%rd3, %rd12;
	cvta.to.global.u64 	%rd4, %rd13;
	cvta.to.global.u64 	%rd5, %rd14;
	cvta.to.global.u64 	%rd6, %rd15;
	cvta.to.global.u64 	%rd7, %rd16;
	cvta.to.global.u64 	%rd8, %rd17;
	cvta.to.global.u64 	%rd9, %rd19;
$L__BB0_2:
	ld.param.u64 	%rd67, [_Z18TOF_dist_bp_kernelPfPKfS1_S1_S1_S1_S1_S1_S1_S1_S1_fffiii_param_9];
	ld.param.u64 	%rd66, [_Z18TOF_dist_bp_kernelPfPKfS1_S1_S1_S1_S1_S1_S1_S1_S1_fffiii_param_2];
	mul.wide.s32 	%rd21, %r97, 4;
	add.s64 	%rd22, %rd2, %rd21;
	ld.global.f32 	%f8, [%rd22];
	cvta.to.global.u64 	%rd23, %rd66;
	add.s64 	%rd24, %rd23, %rd21;
	ld.global.f32 	%f61, [%rd24];
	add.s64 	%rd25, %rd3, %rd21;
	ld.global.f32 	%f9, [%rd25];
	add.s64 	%rd26, %rd4, %rd21;
	ld.global.f32 	%f10, [%rd26];
	add.s64 	%rd27, %rd5, %rd21;
	ld.global.f32 	%f11, [%rd27];
	add.s64 	%rd28, %rd6, %rd21;
	ld.global.f32 	%f12, [%rd28];
	add.s64 	%rd29, %rd7, %rd21;
	ld.global.f32 	%f13, [%rd29];
	add.s64 	%rd30, %rd8, %rd21;
	ld.global.f32 	%f14, [%rd30];
	cvta.to.global.u64 	%rd31, %rd67;
	add.s64 	%rd32, %rd31, %rd21;
	ld.global.f32 	%f15, [%rd32];
	add.s64 	%rd33, %rd9, %rd21;
	ld.global.f32 	%f16, [%rd33];
	add.f32 	%f62, %f9, %f11;
	mul.f32 	%f17, %f62, 0f3F000000;
	add.f32 	%f63, %f10, %f12;
	mul.f32 	%f18, %f63, 0f3F000000;
	add.f32 	%f64, %f13, %f15;
	mul.f32 	%f19, %f64, 0f3F000000;
	add.f32 	%f65, %f14, %f16;
	mul.f32 	%f20, %f65, 0f3F000000;
	sub.f32 	%f66, %f17, %f19;
	sub.f32 	%f67, %f18, %f20;
	mul.f32 	%f68, %f67, %f67;
	fma.rn.f32 	%f69, %f66, %f66, %f68;
	sqrt.rn.f32 	%f21, %f69;
	div.rn.f32 	%f70, %f61, %f21;
	mov.f32 	%f71, 0f3F800000;
	sub.f32 	%f72, %f71, %f70;
	mul.f32 	%f22, %f72, 0f3F000000;
	setp.gt.f32 	%p2, %f66, 0f00000000;
	neg.f32 	%f73, %f66;
	selp.f32 	%f74, %f66, %f73, %p2;
	setp.gt.f32 	%p3, %f67, 0f00000000;
	neg.f32 	%f75, %f67;
	selp.f32 	%f76, %f67, %f75, %p3;
	setp.gt.f32 	%p4, %f74, %f76;
	@%p4 bra 	$L__BB0_17;
	setp.lt.s32 	%p5, %r47, 1;
	@%p5 bra 	$L__BB0_39;
	setp.gt.f32 	%p6, %f3, 0f00000000;
	sub.f32 	%f77, %f9, %f15;
	sub.f32 	%f78, %f10, %f16;
	div.rn.f32 	%f23, %f77, %f78;
	sub.f32 	%f79, %f11, %f13;
	sub.f32 	%f80, %f12, %f14;
	div.rn.f32 	%f24, %f79, %f80;
	@%p6 bra 	$L__BB0_10;
	mov.b32 	%r106, 0;
$L__BB0_6:
	cvt.rn.f32.u32 	%f81, %r106;
	sub.f32 	%f82, %f81, %f2;
	cvt.f64.f32 	%fd9, %f82;
	add.f64 	%fd10, %fd9, 0d3FE0000000000000;
	mul.f64 	%fd11, %fd10, %fd1;
	cvt.rn.f32.f64 	%f83, %fd11;
	sub.f32 	%f84, %f83, %f10;
	fma.rn.f32 	%f85, %f23, %f84, %f9;
	add.f32 	%f86, %f5, %f85;
	sub.f32 	%f87, %f83, %f12;
	fma.rn.f32 	%f88, %f24, %f87, %f11;
	add.f32 	%f89, %f5, %f88;
	setp.lt.f32 	%p7, %f86, %f89;
	selp.f32 	%f51, %f86, %f89, %p7;
	setp.gt.f32 	%p8, %f86, %f89;
	selp.f32 	%f52, %f86, %f89, %p8;
	div.rn.f32 	%f90, %f51, %f58;
	cvt.rmi.f32.f32 	%f91, %f90;
	cvt.rzi.s32.f32 	%r59, %f91;
	cvt.rn.f32.s32 	%f92, %r59;
	div.rn.f32 	%f93, %f52, %f58;
	cvt.rmi.f32.f32 	%f94, %f93;
	cvt.rzi.s32.f32 	%r60, %f94;
	cvt.rn.f32.s32 	%f95, %r60;
	setp.lt.f32 	%p9, %f92, 0f00000000;
	selp.f32 	%f96, 0f00000000, %f92, %p9;
	cvt.rzi.s32.f32 	%r108, %f96;
	cvt.rn.f32.s32 	%f326, %r108;
	add.f32 	%f97, %f95, 0f3F800000;
	setp.gt.f32 	%p10, %f97, %f6;
	selp.f32 	%f54, %f6, %f97, %p10;
	setp.leu.f32 	%p11, %f54, %f326;
	@%p11 bra 	$L__BB0_9;
	mad.lo.s32 	%r107, %r106, %r46, %r108;
$L__BB0_8:
	add.s32 	%r108, %r108, 1;
	mul.wide.s32 	%rd34, %r107, 4;
	add.s64 	%rd35, %rd1, %rd34;
	cvt.rn.f32.s32 	%f56, %r108;
	mul.f32 	%f98, %f58, %f56;
	setp.lt.f32 	%p12, %f98, %f52;
	selp.f32 	%f99, %f98, %f52, %p12;
	mul.f32 	%f100, %f58, %f326;
	setp.gt.f32 	%p13, %f100, %f51;
	selp.f32 	%f101, %f100, %f51, %p13;
	sub.f32 	%f102, %f99, %f101;
	div.rn.f32 	%f103, %f102, %f58;
	mul.f32 	%f104, %f8, %f103;
	atom.global.add.f32 	%f105, [%rd35], %f104;
	setp.gt.f32 	%p14, %f54, %f56;
	add.s32 	%r107, %r107, 1;
	mov.f32 	%f326, %f56;
	@%p14 bra 	$L__BB0_8;
$L__BB0_9:
	add.s32 	%r106, %r106, 1;
	setp.ne.s32 	%p15, %r106, %r47;
	@%p15 bra 	$L__BB0_6;
	bra.uni 	$L__BB0_39;
$L__BB0_10:
	sub.f32 	%f25, %f20, %f18;
	mov.b32 	%r98, 0;
$L__BB0_11:
	cvt.rn.f32.u32 	%f107, %r98;
	sub.f32 	%f108, %f107, %f2;
	cvt.f64.f32 	%fd12, %f108;
	add.f64 	%fd13, %fd12, 0d3FE0000000000000;
	mul.f64 	%fd14, %fd13, %fd1;
	cvt.rn.f32.f64 	%f26, %fd14;
	sub.f32 	%f109, %f26, %f18;
	div.rn.f32 	%f110, %f109, %f25;
	sub.f32 	%f111, %f110, %f22;
	mul.f32 	%f27, %f21, %f111;
	mul.f32 	%f112, %f3, 0f40400000;
	setp.gtu.f32 	%p16, %f27, %f112;
	mov.f32 	%f323, 0f00000000;
	@%p16 bra 	$L__BB0_13;
	cvt.f64.f32 	%fd15, %f27;
	mul.f64 	%fd16, %fd15, 0dBFE0000000000000;
	mul.f64 	%fd17, %fd16, %fd15;
	div.rn.f64 	%fd18, %fd17, %fd2;
	cvt.rn.f32.f64 	%f113, %fd18;
	fma.rn.f32 	%f114, %f113, 0f3BBB989D, 0f3F000000;
	cvt.sat.f32.f32 	%f115, %f114;
	mov.f32 	%f116, 0f4B400001;
	mov.f32 	%f117, 0f437C0000;
	fma.rm.f32 	%f118, %f115, %f117, %f116;
	add.f32 	%f119, %f118, 0fCB40007F;
	neg.f32 	%f120, %f119;
	fma.rn.f32 	%f121, %f113, 0f3FB8AA3B, %f120;
	fma.rn.f32 	%f122, %f113, 0f32A57060, %f121;
	mov.b32 	%r62, %f118;
	shl.b32 	%r63, %r62, 23;
	mov.b32 	%f123, %r63;
	ex2.approx.ftz.f32 	%f124, %f122;
	mul.f32 	%f125, %f124, %f123;
	sqrt.rn.f32 	%f126, %f4;
	div.rn.f32 	%f127, %f125, %f126;
	mul.f32 	%f323, %f59, %f127;
$L__BB0_13:
	sub.f32 	%f128, %f26, %f10;
	fma.rn.f32 	%f129, %f23, %f128, %f9;
	add.f32 	%f130, %f5, %f129;
	sub.f32 	%f131, %f26, %f12;
	fma.rn.f32 	%f132, %f24, %f131, %f11;
	add.f32 	%f133, %f5, %f132;
	setp.lt.f32 	%p17, %f130, %f133;
	selp.f32 	%f30, %f130, %f133, %p17;
	setp.gt.f32 	%p18, %f130, %f133;
	selp.f32 	%f31, %f130, %f133, %p18;
	div.rn.f32 	%f134, %f30, %f58;
	cvt.rmi.f32.f32 	%f135, %f134;
	cvt.rzi.s32.f32 	%r64, %f135;
	cvt.rn.f32.s32 	%f136, %r64;
	div.rn.f32 	%f137, %f31, %f58;
	cvt.rmi.f32.f32 	%f138, %f137;
	cvt.rzi.s32.f32 	%r65, %f138;
	cvt.rn.f32.s32 	%f139, %r65;
	setp.lt.f32 	%p19, %f136, 0f00000000;
	selp.f32 	%f140, 0f00000000, %f136, %p19;
	cvt.rzi.s32.f32 	%r99, %f140;
	cvt.rn.f32.s32 	%f324, %r99;
	add.f32 	%f141, %f139, 0f3F800000;
	setp.gt.f32 	%p20, %f141, %f6;
	selp.f32 	%f33, %f6, %f141, %p20;
	setp.leu.f32 	%p21, %f33, %f324;
	@%p21 bra 	$L__BB0_16;
	mul.lo.s32 	%r7, %r98, %r46;
$L__BB0_15:
	add.s32 	%r9, %r99, 1;
	cvt.rn.f32.s32 	%f35, %r9;
	mul.f32 	%f142, %f58, %f35;
	setp.lt.f32 	%p22, %f142, %f31;
	selp.f32 	%f143, %f142, %f31, %p22;
	mul.f32 	%f144, %f58, %f324;
	setp.gt.f32 	%p23, %f144, %f30;
	selp.f32 	%f145, %f144, %f30, %p23;
	sub.f32 	%f146, %f143, %f145;
	div.rn.f32 	%f147, %f146, %f58;
	add.s32 	%r66, %r99, %r7;
	mul.wide.s32 	%rd36, %r66, 4;
	add.s64 	%rd37, %rd1, %rd36;
	mul.f32 	%f148, %f8, %f147;
	mul.f32 	%f149, %f323, %f148;
	atom.global.add.f32 	%f150, [%rd37], %f149;
	setp.gt.f32 	%p24, %f33, %f35;
	mov.f32 	%f324, %f35;
	mov.u32 	%r99, %r9;
	@%p24 bra 	$L__BB0_15;
$L__BB0_16:
	add.s32 	%r98, %r98, 1;
	setp.eq.s32 	%p25, %r98, %r47;
	@%p25 bra 	$L__BB0_39;
	bra.uni 	$L__BB0_11;
$L__BB0_17:
	setp.lt.s32 	%p26, %r46, 1;
	@%p26 bra 	$L__BB0_39;
	setp.gt.f32 	%p27, %f3, 0f00000000;
	sub.f32 	%f151, %f10, %f16;
	sub.f32 	%f152, %f9, %f15;
	div.rn.f32 	%f36, %f151, %f152;
	sub.f32 	%f153, %f12, %f14;
	sub.f32 	%f154, %f11, %f13;
	div.rn.f32 	%f37, %f153, %f154;
	@%p27 bra 	$L__BB0_28;
	mov.b32 	%r103, 0;
$L__BB0_20:
	cvt.rn.f32.u32 	%f155, %r103;
	sub.f32 	%f156, %f155, %f1;
	cvt.f64.f32 	%fd19, %f156;
	add.f64 	%fd20, %fd19, 0d3FE0000000000000;
	mul.f64 	%fd21, %fd20, %fd3;
	cvt.rn.f32.f64 	%f157, %fd21;
	sub.f32 	%f158, %f157, %f9;
	fma.rn.f32 	%f159, %f36, %f158, %f10;
	add.f32 	%f160, %f7, %f159;
	sub.f32 	%f161, %f157, %f11;
	fma.rn.f32 	%f162, %f37, %f161, %f12;
	add.f32 	%f163, %f7, %f162;
	setp.lt.f32 	%p28, %f160, %f163;
	selp.f32 	%f47, %f160, %f163, %p28;
	setp.gt.f32 	%p29, %f160, %f163;
	selp.f32 	%f48, %f160, %f163, %p29;
	div.rn.f32 	%f164, %f47, %f59;
	cvt.rmi.f32.f32 	%f165, %f164;
	cvt.rzi.s32.f32 	%r68, %f165;
	div.rn.f32 	%f166, %f48, %f59;
	cvt.rmi.f32.f32 	%f167, %f166;
	cvt.rzi.s32.f32 	%r69, %f167;
	max.s32 	%r25, %r68, 0;
	setp.gt.s32 	%p30, %r47, %r69;
	add.s32 	%r70, %r69, 1;
	selp.b32 	%r26, %r70, %r47, %p30;
	setp.ge.s32 	%p31, %r25, %r26;
	@%p31 bra 	$L__BB0_27;
	sub.s32 	%r71, %r26, %r25;
	and.b32  	%r27, %r71, 3;
	setp.eq.s32 	%p32, %r27, 0;
	mov.u32 	%r104, %r25;
	@%p32 bra 	$L__BB0_25;
	add.s32 	%r104, %r25, 1;
	cvt.rn.f32.u32 	%f168, %r104;
	mul.f32 	%f49, %f59, %f168;
	setp.lt.f32 	%p33, %f49, %f48;
	selp.f32 	%f169, %f49, %f48, %p33;
	cvt.rn.f32.u32 	%f170, %r25;
	mul.f32 	%f171, %f59, %f170;
	setp.gt.f32 	%p34, %f171, %f47;
	selp.f32 	%f172, %f171, %f47, %p34;
	sub.f32 	%f173, %f169, %f172;
	div.rn.f32 	%f174, %f173, %f59;
	mad.lo.s32 	%r29, %r25, %r46, %r103;
	mul.wide.u32 	%rd38, %r29, 4;
	add.s64 	%rd39, %rd1, %rd38;
	mul.f32 	%f175, %f8, %f174;
	atom.global.add.f32 	%f176, [%rd39], %f175;
	setp.eq.s32 	%p35, %r27, 1;
	@%p35 bra 	$L__BB0_25;
	add.s32 	%r104, %r25, 2;
	cvt.rn.f32.u32 	%f177, %r104;
	mul.f32 	%f50, %f59, %f177;
	setp.lt.f32 	%p36, %f50, %f48;
	selp.f32 	%f178, %f50, %f48, %p36;
	setp.gt.f32 	%p37, %f49, %f47;
	selp.f32 	%f179, %f49, %f47, %p37;
	sub.f32 	%f180, %f178, %f179;
	div.rn.f32 	%f181, %f180, %f59;
	add.s32 	%r31, %r29, %r46;
	mul.wide.u32 	%rd40, %r31, 4;
	add.s64 	%rd41, %rd1, %rd40;
	mul.f32 	%f182, %f8, %f181;
	atom.global.add.f32 	%f183, [%rd41], %f182;
	setp.eq.s32 	%p38, %r27, 2;
	@%p38 bra 	$L__BB0_25;
	add.s32 	%r104, %r25, 3;
	cvt.rn.f32.u32 	%f184, %r104;
	mul.f32 	%f185, %f59, %f184;
	setp.lt.f32 	%p39, %f185, %f48;
	selp.f32 	%f186, %f185, %f48, %p39;
	setp.gt.f32 	%p40, %f50, %f47;
	selp.f32 	%f187, %f50, %f47, %p40;
	sub.f32 	%f188, %f186, %f187;
	div.rn.f32 	%f189, %f188, %f59;
	add.s32 	%r72, %r31, %r46;
	mul.wide.u32 	%rd42, %r72, 4;
	add.s64 	%rd43, %rd1, %rd42;
	mul.f32 	%f190, %f8, %f189;
	atom.global.add.f32 	%f191, [%rd43], %f190;
$L__BB0_25:
	sub.s32 	%r73, %r25, %r26;
	setp.gt.u32 	%p41, %r73, -4;
	@%p41 bra 	$L__BB0_27;
$L__BB0_26:
	add.s32 	%r74, %r104, 1;
	cvt.rn.f32.u32 	%f192, %r74;
	mul.f32 	%f193, %f59, %f192;
	setp.lt.f32 	%p42, %f193, %f48;
	selp.f32 	%f194, %f193, %f48, %p42;
	cvt.rn.f32.u32 	%f195, %r104;
	mul.f32 	%f196, %f59, %f195;
	setp.gt.f32 	%p43, %f196, %f47;
	selp.f32 	%f197, %f196, %f47, %p43;
	sub.f32 	%f198, %f194, %f197;
	div.rn.f32 	%f199, %f198, %f59;
	mad.lo.s32 	%r75, %r104, %r46, %r103;
	mul.wide.u32 	%rd44, %r75, 4;
	add.s64 	%rd45, %rd1, %rd44;
	mul.f32 	%f200, %f8, %f199;
	atom.global.add.f32 	%f201, [%rd45], %f200;
	add.s32 	%r76, %r104, 2;
	cvt.rn.f32.u32 	%f202, %r76;
	mul.f32 	%f203, %f59, %f202;
	setp.lt.f32 	%p44, %f203, %f48;
	selp.f32 	%f204, %f203, %f48, %p44;
	setp.gt.f32 	%p45, %f193, %f47;
	selp.f32 	%f205, %f193, %f47, %p45;
	sub.f32 	%f206, %f204, %f205;
	div.rn.f32 	%f207, %f206, %f59;
	add.s32 	%r77, %r75, %r46;
	mul.wide.u32 	%rd46, %r77, 4;
	add.s64 	%rd47, %rd1, %rd46;
	mul.f32 	%f208, %f8, %f207;
	atom.global.add.f32 	%f209, [%rd47], %f208;
	add.s32 	%r78, %r104, 3;
	cvt.rn.f32.u32 	%f210, %r78;
	mul.f32 	%f211, %f59, %f210;
	setp.lt.f32 	%p46, %f211, %f48;
	selp.f32 	%f212, %f211, %f48, %p46;
	setp.gt.f32 	%p47, %f203, %f47;
	selp.f32 	%f213, %f203, %f47, %p47;
	sub.f32 	%f214, %f212, %f213;
	div.rn.f32 	%f215, %f214, %f59;
	add.s32 	%r79, %r77, %r46;
	mul.wide.u32 	%rd48, %r79, 4;
	add.s64 	%rd49, %rd1, %rd48;
	mul.f32 	%f216, %f8, %f215;
	atom.global.add.f32 	%f217, [%rd49], %f216;
	add.s32 	%r104, %r104, 4;
	cvt.rn.f32.u32 	%f218, %r104;
	mul.f32 	%f219, %f59, %f218;
	setp.lt.f32 	%p48, %f219, %f48;
	selp.f32 	%f220, %f219, %f48, %p48;
	setp.gt.f32 	%p49, %f211, %f47;
	selp.f32 	%f221, %f211, %f47, %p49;
	sub.f32 	%f222, %f220, %f221;
	div.rn.f32 	%f223, %f222, %f59;
	add.s32 	%r80, %r79, %r46;
	mul.wide.u32 	%rd50, %r80, 4;
	add.s64 	%rd51, %rd1, %rd50;
	mul.f32 	%f224, %f8, %f223;
	atom.global.add.f32 	%f225, [%rd51], %f224;
	setp.ne.s32 	%p50, %r104, %r26;
	@%p50 bra 	$L__BB0_26;
$L__BB0_27:
	add.s32 	%r103, %r103, 1;
	setp.eq.s32 	%p51, %r103, %r46;
	@%p51 bra 	$L__BB0_39;
	bra.uni 	$L__BB0_20;
$L__BB0_28:
	sub.f32 	%f38, %f19, %f17;
	mov.b32 	%r100, 0;
$L__BB0_29:
	cvt.rn.f32.u32 	%f227, %r100;
	sub.f32 	%f228, %f227, %f1;
	cvt.f64.f32 	%fd22, %f228;
	add.f64 	%fd23, %fd22, 0d3FE0000000000000;
	mul.f64 	%fd24, %fd23, %fd3;
	cvt.rn.f32.f64 	%f39, %fd24;
	sub.f32 	%f229, %f39, %f17;
	div.rn.f32 	%f230, %f229, %f38;
	sub.f32 	%f231, %f230, %f22;
	mul.f32 	%f40, %f21, %f231;
	mul.f32 	%f232, %f3, 0f40400000;
	setp.gtu.f32 	%p52, %f40, %f232;
	mov.f32 	%f325, 0f00000000;
	@%p52 bra 	$L__BB0_31;
	cvt.f64.f32 	%fd25, %f40;
	mul.f64 	%fd26, %fd25, 0dBFE0000000000000;
	mul.f64 	%fd27, %fd26, %fd25;
	div.rn.f64 	%fd28, %fd27, %fd2;
	cvt.rn.f32.f64 	%f233, %fd28;
	fma.rn.f32 	%f234, %f233, 0f3BBB989D, 0f3F000000;
	cvt.sat.f32.f32 	%f235, %f234;
	mov.f32 	%f236, 0f4B400001;
	mov.f32 	%f237, 0f437C0000;
	fma.rm.f32 	%f238, %f235, %f237, %f236;
	add.f32 	%f239, %f238, 0fCB40007F;
	neg.f32 	%f240, %f239;
	fma.rn.f32 	%f241, %f233, 0f3FB8AA3B, %f240;
	fma.rn.f32 	%f242, %f233, 0f32A57060, %f241;
	mov.b32 	%r82, %f238;
	shl.b32 	%r83, %r82, 23;
	mov.b32 	%f243, %r83;
	ex2.approx.ftz.f32 	%f244, %f242;
	mul.f32 	%f245, %f244, %f243;
	sqrt.rn.f32 	%f246, %f4;
	div.rn.f32 	%f247, %f245, %f246;
	mul.f32 	%f325, %f58, %f247;
$L__BB0_31:
	sub.f32 	%f248, %f39, %f9;
	fma.rn.f32 	%f249, %f36, %f248, %f10;
	add.f32 	%f250, %f7, %f249;
	sub.f32 	%f251, %f39, %f11;
	fma.rn.f32 	%f252, %f37, %f251, %f12;
	add.f32 	%f253, %f7, %f252;
	setp.lt.f32 	%p53, %f250, %f253;
	selp.f32 	%f43, %f250, %f253, %p53;
	setp.gt.f32 	%p54, %f250, %f253;
	selp.f32 	%f44, %f250, %f253, %p54;
	div.rn.f32 	%f254, %f43, %f59;
	cvt.rmi.f32.f32 	%f255, %f254;
	cvt.rzi.s32.f32 	%r84, %f255;
	div.rn.f32 	%f256, %f44, %f59;
	cvt.rmi.f32.f32 	%f257, %f256;
	cvt.rzi.s32.f32 	%r85, %f257;
	max.s32 	%r12, %r84, 0;
	setp.gt.s32 	%p55, %r47, %r85;
	add.s32 	%r86, %r85, 1;
	selp.b32 	%r13, %r86, %r47, %p55;
	setp.ge.s32 	%p56, %r12, %r13;
	@%p56 bra 	$L__BB0_38;
	sub.s32 	%r87, %r13, %r12;
	and.b32  	%r14, %r87, 3;
	setp.eq.s32 	%p57, %r14, 0;
	mov.u32 	%r101, %r12;
	@%p57 bra 	$L__BB0_36;
	add.s32 	%r101, %r12, 1;
	cvt.rn.f32.u32 	%f258, %r101;
	mul.f32 	%f45, %f59, %f258;
	setp.lt.f32 	%p58, %f45, %f44;
	selp.f32 	%f259, %f45, %f44, %p58;
	cvt.rn.f32.u32 	%f260, %r12;
	mul.f32 	%f261, %f59, %f260;
	setp.gt.f32 	%p59, %f261, %f43;
	selp.f32 	%f262, %f261, %f43, %p59;
	sub.f32 	%f263, %f259, %f262;
	div.rn.f32 	%f264, %f263, %f59;
	mad.lo.s32 	%r16, %r12, %r46, %r100;
	mul.wide.u32 	%rd52, %r16, 4;
	add.s64 	%rd53, %rd1, %rd52;
	mul.f32 	%f265, %f8, %f264;
	mul.f32 	%f266, %f325, %f265;
	atom.global.add.f32 	%f267, [%rd53], %f266;
	setp.eq.s32 	%p60, %r14, 1;
	@%p60 bra 	$L__BB0_36;
	add.s32 	%r101, %r12, 2;
	cvt.rn.f32.u32 	%f268, %r101;
	mul.f32 	%f46, %f59, %f268;
	setp.lt.f32 	%p61, %f46, %f44;
	selp.f32 	%f269, %f46, %f44, %p61;
	setp.gt.f32 	%p62, %f45, %f43;
	selp.f32 	%f270, %f45, %f43, %p62;
	sub.f32 	%f271, %f269, %f270;
	div.rn.f32 	%f272, %f271, %f59;
	add.s32 	%r18, %r16, %r46;
	mul.wide.u32 	%rd54, %r18, 4;
	add.s64 	%rd55, %rd1, %rd54;
	mul.f32 	%f273, %f8, %f272;
	mul.f32 	%f274, %f325, %f273;
	atom.global.add.f32 	%f275, [%rd55], %f274;
	setp.eq.s32 	%p63, %r14, 2;
	@%p63 bra 	$L__BB0_36;
	add.s32 	%r101, %r12, 3;
	cvt.rn.f32.u32 	%f276, %r101;
	mul.f32 	%f277, %f59, %f276;
	setp.lt.f32 	%p64, %f277, %f44;
	selp.f32 	%f278, %f277, %f44, %p64;
	setp.gt.f32 	%p65, %f46, %f43;
	selp.f32 	%f279, %f46, %f43, %p65;
	sub.f32 	%f280, %f278, %f279;
	div.rn.f32 	%f281, %f280, %f59;
	add.s32 	%r88, %r18, %r46;
	mul.wide.u32 	%rd56, %r88, 4;
	add.s64 	%rd57, %rd1, %rd56;
	mul.f32 	%f282, %f8, %f281;
	mul.f32 	%f283, %f325, %f282;
	atom.global.add.f32 	%f284, [%rd57], %f283;
$L__BB0_36:
	sub.s32 	%r89, %r12, %r13;
	setp.gt.u32 	%p66, %r89, -4;
	@%p66 bra 	$L__BB0_38;
$L__BB0_37:
	add.s32 	%r90, %r101, 1;
	cvt.rn.f32.u32 	%f285, %r90;
	mul.f32 	%f286, %f59, %f285;
	setp.lt.f32 	%p67, %f286, %f44;
	selp.f32 	%f287, %f286, %f44, %p67;
	cvt.rn.f32.u32 	%f288, %r101;
	mul.f32 	%f289, %f59, %f288;
	setp.gt.f32 	%p68, %f289, %f43;
	selp.f32 	%f290, %f289, %f43, %p68;
	sub.f32 	%f291, %f287, %f290;
	div.rn.f32 	%f292, %f291, %f59;
	mad.lo.s32 	%r91, %r101, %r46, %r100;
	mul.wide.u32 	%rd58, %r91, 4;
	add.s64 	%rd59, %rd1, %rd58;
	mul.f32 	%f293, %f8, %f292;
	mul.f32 	%f294, %f325, %f293;
	atom.global.add.f32 	%f295, [%rd59], %f294;
	add.s32 	%r92, %r101, 2;
	cvt.rn.f32.u32 	%f296, %r92;
	mul.f32 	%f297, %f59, %f296;
	setp.lt.f32 	%p69, %f297, %f44;
	selp.f32 	%f298, %f297, %f44, %p69;
	setp.gt.f32 	%p70, %f286, %f43;
	selp.f32 	%f299, %f286, %f43, %p70;
	sub.f32 	%f300, %f298, %f299;
	div.rn.f32 	%f301, %f300, %f59;
	add.s32 	%r93, %r91, %r46;
	mul.wide.u32 	%rd60, %r93, 4;
	add.s64 	%rd61, %rd1, %rd60;
	mul.f32 	%f302, %f8, %f301;
	mul.f32 	%f303, %f325, %f302;
	atom.global.add.f32 	%f304, [%rd61], %f303;
	add.s32 	%r94, %r101, 3;
	cvt.rn.f32.u32 	%f305, %r94;
	mul.f32 	%f306, %f59, %f305;
	setp.lt.f32 	%p71, %f306, %f44;
	selp.f32 	%f307, %f306, %f44, %p71;
	setp.gt.f32 	%p72, %f297, %f43;
	selp.f32 	%f308, %f297, %f43, %p72;
	sub.f32 	%f309, %f307, %f308;
	div.rn.f32 	%f310, %f309, %f59;
	add.s32 	%r95, %r93, %r46;
	mul.wide.u32 	%rd62, %r95, 4;
	add.s64 	%rd63, %rd1, %rd62;
	mul.f32 	%f311, %f8, %f310;
	mul.f32 	%f312, %f325, %f311;
	atom.global.add.f32 	%f313, [%rd63], %f312;
	add.s32 	%r101, %r101, 4;
	cvt.rn.f32.u32 	%f314, %r101;
	mul.f32 	%f315, %f59, %f314;
	setp.lt.f32 	%p73, %f315, %f44;
	selp.f32 	%f316, %f315, %f44, %p73;
	setp.gt.f32 	%p74, %f306, %f43;
	selp.f32 	%f317, %f306, %f43, %p74;
	sub.f32 	%f318, %f316, %f317;
	div.rn.f32 	%f319, %f318, %f59;
	add.s32 	%r96, %r95, %r46;
	mul.wide.u32 	%rd64, %r96, 4;
	add.s64 	%rd65, %rd1, %rd64;
	mul.f32 	%f320, %f8, %f319;
	mul.f32 	%f321, %f325, %f320;
	atom.global.add.f32 	%f322, [%rd65], %f321;
	setp.ne.s32 	%p75, %r101, %r13;
	@%p75 bra 	$L__BB0_37;
$L__BB0_38:
	add.s32 	%r100, %r100, 1;
	setp.eq.s32 	%p76, %r100, %r46;
	@%p76 bra 	$L__BB0_39;
	bra.uni 	$L__BB0_29;
$L__BB0_39:
	add.s32 	%r97, %r97, %r3;
	setp.lt.s32 	%p77, %r97, %r48;
	@%p77 bra 	$L__BB0_2;
$L__BB0_40:
	ret;

}


// ===== COMPILED SASS (sm_100) =====

	.target	sm_100

	.elftype	@"ET_EXEC"


//--------------------- .note.nv.tkinfo           --------------------------
	.section	.note.nv.tkinfo,"",@"SHT_NOTE"
	.sectionflags	@"SHF_NOTE_NV_TKINFO"
	.tkinfo
        /*0018*/ 	.word	0x00000002
        /*0030*/ 	.string	""
        /*0030*/ 	.string	"ptxas"
        /*0030*/ 	.string	"Cuda compilation tools, release 13.0, V13.0.88"
        /*0030*/ 	.string	"Build cuda_13.0.r13.0/compiler.36424714_0"
        /*0030*/ 	.string	"-arch sm_100 -m 64 "



//--------------------- .note.nv.cuinfo           --------------------------
	.section	.note.nv.cuinfo,"",@"SHT_NOTE"
	.sectionflags	@"SHF_NOTE_NV_CUINFO"
        /*0018*/ 	.short	0x0002
        /*001a*/ 	.short	0x0064
        /*001c*/ 	.short	0x0082
	.zero		2


//--------------------- .nv.info                  --------------------------
	.section	.nv.info,"",@"SHT_CUDA_INFO"
	.align	4


	//----- nvinfo : EIATTR_REGCOUNT
	.align		4
        /*0000*/ 	.byte	0x04, 0x2f
        /*0002*/ 	.short	(.L_1 - .L_0)
	.align		4
.L_0:
        /*0004*/ 	.word	index@(_Z18TOF_dist_bp_kernelPfPKfS1_S1_S1_S1_S1_S1_S1_S1_S1_fffiii)
        /*0008*/ 	.word	0x00000034


	//----- nvinfo : EIATTR_FRAME_SIZE
	.align		4
.L_1:
        /*000c*/ 	.byte	0x04, 0x11
        /*000e*/ 	.short	(.L_3 - .L_2)
	.align		4
.L_2:
        /*0010*/ 	.word	index@($__internal_2_$__cuda_sm3x_div_rn_noftz_f32_slowpath)
        /*0014*/ 	.word	0x00000000


	//----- nvinfo : EIATTR_FRAME_SIZE
	.align		4
.L_3:
        /*0018*/ 	.byte	0x04, 0x11
        /*001a*/ 	.short	(.L_5 - .L_4)
	.align		4
.L_4:
        /*001c*/ 	.word	index@($__internal_1_$__cuda_sm20_sqrt_rn_f32_slowpath)
        /*0020*/ 	.word	0x00000000


	//----- nvinfo : EIATTR_FRAME_SIZE
	.align		4
.L_5:
        /*0024*/ 	.byte	0x04, 0x11
        /*0026*/ 	.short	(.L_7 - .L_6)
	.align		4
.L_6:
        /*0028*/ 	.word	index@($__internal_0_$__cuda_sm20_div_rn_f64_full)
        /*002c*/ 	.word	0x00000000


	//----- nvinfo : EIATTR_FRAME_SIZE
	.align		4
.L_7:
        /*0030*/ 	.byte	0x04, 0x11
        /*0032*/ 	.short	(.L_9 - .L_8)
	.align		4
.L_8:
        /*0034*/ 	.word	index@(_Z18TOF_dist_bp_kernelPfPKfS1_S1_S1_S1_S1_S1_S1_S1_S1_fffiii)
        /*0038*/ 	.word	0x00000000


	//----- nvinfo : EIATTR_MIN_STACK_SIZE
	.align		4
.L_9:
        /*003c*/ 	.byte	0x04, 0x12
        /*003e*/ 	.short	(.L_11 - .L_10)
	.align		4
.L_10:
        /*0040*/ 	.word	index@(_Z18TOF_dist_bp_kernelPfPKfS1_S1_S1_S1_S1_S1_S1_S1_S1_fffiii)
        /*0044*/ 	.word	0x00000000
.L_11:


//--------------------- .nv.compat                --------------------------
	.section	.nv.compat,"",@"SHT_CUDA_COMPAT_INFO"
	.align	4
        /*0000*/ 	.byte	0x02, 0x09, 0x00, 0x00, 0x02, 0x02, 0x01, 0x00, 0x02, 0x05, 0x05, 0x00, 0x03, 0x07, 0x01, 0x01
        /*0010*/ 	.byte	0x02, 0x03, 0x00, 0x00, 0x02, 0x06, 0x01, 0x00, 0x04, 0x0b, 0x08, 0x00, 0x01, 0x00, 0x00, 0x00
        /*0020*/ 	.byte	0x00, 0x00, 0x00, 0x00


//--------------------- .nv.info._Z18TOF_dist_bp_kernelPfPKfS1_S1_S1_S1_S1_S1_S1_S1_S1_fffiii --------------------------
	.section	.nv.info._Z18TOF_dist_bp_kernelPfPKfS1_S1_S1_S1_S1_S1_S1_S1_S1_fffiii,"",@"SHT_CUDA_INFO"
	.sectionflags	@""
	.align	4


	//----- nvinfo : EIATTR_CUDA_API_VERSION
	.align		4
        /*0000*/ 	.byte	0x04, 0x37
        /*0002*/ 	.short	(.L_13 - .L_12)
.L_12:
        /*0004*/ 	.word	0x00000082


	//----- nvinfo : EIATTR_KPARAM_INFO
	.align		4
.L_13:
        /*0008*/ 	.byte	0x04, 0x17
        /*000a*/ 	.short	(.L_15 - .L_14)
.L_14:
        /*000c*/ 	.word	0x00000000
        /*0010*/ 	.short	0x0010
        /*0012*/ 	.short	0x006c
        /*0014*/ 	.byte	0x00, 0xf0, 0x11, 0x00


	//----- nvinfo : EIATTR_KPARAM_INFO
	.align		4
.L_15:
        /*0018*/ 	.byte	0x04, 0x17
        /*001a*/ 	.short	(.L_17 - .L_16)
.L_16:
        /*001c*/ 	.word	0x00000000
        /*0020*/ 	.short	0x000f
        /*0022*/ 	.short	0x0068
        /*0024*/ 	.byte	0x00, 0xf0, 0x11, 0x00


	//----- nvinfo : EIATTR_KPARAM_INFO
	.align		4
.L_17:
        /*0028*/ 	.byte	0x04, 0x17
        /*002a*/ 	.short	(.L_19 - .L_18)
.L_18:
        /*002c*/ 	.word	0x00000000
        /*0030*/ 	.short	0x000e
        /*0032*/ 	.short	0x0064
        /*0034*/ 	.byte	0x00, 0xf0, 0x11, 0x00


	//----- nvinfo : EIATTR_KPARAM_INFO
	.align		4
.L_19:
        /*0038*/ 	.byte	0x04, 0x17
        /*003a*/ 	.short	(.L_21 - .L_20)
.L_20:
        /*003c*/ 	.word	0x00000000
        /*0040*/ 	.short	0x000d
        /*0042*/ 	.short	0x0060
        /*0044*/ 	.byte	0x00, 0xf0, 0x11, 0x00


	//----- nvinfo : EIATTR_KPARAM_INFO
	.align		4
.L_21:
        /*0048*/ 	.byte	0x04, 0x17
        /*004a*/ 	.short	(.L_23 - .L_22)
.L_22:
        /*004c*/ 	.word	0x00000000
        /*0050*/ 	.short	0x000c
        /*0052*/ 	.short	0x005c
        /*0054*/ 	.byte	0x00, 0xf0, 0x11, 0x00


	//----- nvinfo : EIATTR_KPARAM_INFO
	.align		4
.L_23:
        /*0058*/ 	.byte	0x04, 0x17
        /*005a*/ 	.short	(.L_25 - .L_24)
.L_24:
        /*005c*/ 	.word	0x00000000
        /*0060*/ 	.short	0x000b
        /*0062*/ 	.short	0x0058
        /*0064*/ 	.byte	0x00, 0xf0, 0x11, 0x00


	//----- nvinfo : EIATTR_KPARAM_INFO
	.align		4
.L_25:
        /*0068*/ 	.byte	0x04, 0x17
        /*006a*/ 	.short	(.L_27 - .L_26)
.L_26:
        /*006c*/ 	.word	0x00000000
        /*0070*/ 	.short	0x000a
        /*0072*/ 	.short	0x0050
        /*0074*/ 	.byte	0x00, 0xf5, 0x21, 0x00


	//----- nvinfo : EIATTR_KPARAM_INFO
	.align		4
.L_27:
        /*0078*/ 	.byte	0x04, 0x17
        /*007a*/ 	.short	(.L_29 - .L_28)
.L_28:
        /*007c*/ 	.word	0x00000000
        /*0080*/ 	.short	0x0009
        /*0082*/ 	.short	0x0048
        /*0084*/ 	.byte	0x00, 0xf5, 0x21, 0x00


	//----- nvinfo : EIATTR_KPARAM_INFO
	.align		4
.L_29:
        /*0088*/ 	.byte	0x04, 0x17
        /*008a*/ 	.short	(.L_31 - .L_30)
.L_30:
        /*008c*/ 	.word	0x00000000
        /*0090*/ 	.short	0x0008
        /*0092*/ 	.short	0x0040
        /*0094*/ 	.byte	0x00, 0xf5, 0x21, 0x00


	//----- nvinfo : EIATTR_KPARAM_INFO
	.align		4
.L_31:
        /*0098*/ 	.byte	0x04, 0x17
        /*009a*/ 	.short	(.L_33 - .L_32)
.L_32:
        /*009c*/ 	.word	0x00000000
        /*00a0*/ 	.short	0x0007
        /*00a2*/ 	.short	0x0038
        /*00a4*/ 	.byte	0x00, 0xf5, 0x21, 0x00


	//----- nvinfo : EIATTR_KPARAM_INFO
	.align		4
.L_33:
        /*00a8*/ 	.byte	0x04, 0x17
        /*00aa*/ 	.short	(.L_35 - .L_34)
.L_34:
        /*00ac*/ 	.word	0x00000000
        /*00b0*/ 	.short	0x0006
        /*00b2*/ 	.short	0x0030
        /*00b4*/ 	.byte	0x00, 0xf5, 0x21, 0x00


	//----- nvinfo : EIATTR_KPARAM_INFO
	.align		4
.L_35:
        /*00b8*/ 	.byte	0x04, 0x17
        /*00ba*/ 	.short	(.L_37 - .L_36)
.L_36:
        /*00bc*/ 	.word	0x00000000
        /*00c0*/ 	.short	0x0005
        /*00c2*/ 	.short	0x0028
        /*00c4*/ 	.byte	0x00, 0xf5, 0x21, 0x00


	//----- nvinfo : EIATTR_KPARAM_INFO
	.align		4
.L_37:
        /*00c8*/ 	.byte	0x04, 0x17
        /*00ca*/ 	.short	(.L_39 - .L_38)
.L_38:
        /*00cc*/ 	.word	0x00000000
        /*00d0*/ 	.short	0x0004
        /*00d2*/ 	.short	0x0020
        /*00d4*/ 	.byte	0x00, 0xf5, 0x21, 0x00


	//----- nvinfo : EIATTR_KPARAM_INFO
	.align		4
.L_39:
        /*00d8*/ 	.byte	0x04, 0x17
        /*00da*/ 	.short	(.L_41 - .L_40)
.L_40:
        /*00dc*/ 	.word	0x00000000
        /*00e0*/ 	.short	0x0003
        /*00e2*/ 	.short	0x0018
        /*00e4*/ 	.byte	0x00, 0xf5, 0x21, 0x00


	//----- nvinfo : EIATTR_KPARAM_INFO
	.align		4
.L_41:
        /*00e8*/ 	.byte	0x04, 0x17
        /*00ea*/ 	.short	(.L_43 - .L_42)
.L_42:
        /*00ec*/ 	.word	0x00000000
        /*00f0*/ 	.short	0x0002
        /*00f2*/ 	.short	0x0010
        /*00f4*/ 	.byte	0x00, 0xf5, 0x21, 0x00


	//----- nvinfo : EIATTR_KPARAM_INFO
	.align		4
.L_43:
        /*00f8*/ 	.byte	0x04, 0x17
        /*00fa*/ 	.short	(.L_45 - .L_44)
.L_44:
        /*00fc*/ 	.word	0x00000000
        /*0100*/ 	.short	0x0001
        /*0102*/ 	.short	0x0008
        /*0104*/ 	.byte	0x00, 0xf5, 0x21, 0x00


	//----- nvinfo : EIATTR_KPARAM_INFO
	.align		4
.L_45:
        /*0108*/ 	.byte	0x04, 0x17
        /*010a*/ 	.short	(.L_47 - .L_46)
.L_46:
        /*010c*/ 	.word	0x00000000
        /*0110*/ 	.short	0x0000
        /*0112*/ 	.short	0x0000
        /*0114*/ 	.byte	0x00, 0xf5, 0x21, 0x00


	//----- nvinfo : EIATTR_SPARSE_MMA_MASK
	.align		4
.L_47:
        /*0118*/ 	.byte	0x03, 0x50
        /*011a*/ 	.short	0x0000


	//----- nvinfo : EIATTR_MAXREG_COUNT
	.align		4
        /*011c*/ 	.byte	0x03, 0x1b
        /*011e*/ 	.short	0x00ff


	//----- nvinfo : EIATTR_MERCURY_ISA_VERSION
	.align		4
        /*0120*/ 	.byte	0x03, 0x5f
        /*0122*/ 	.short	0x0101


	//----- nvinfo : EIATTR_VRC_CTA_INIT_COUNT
	.align		4
        /*0124*/ 	.byte	0x02, 0x4a
	.zero		1
	.zero		1


	//----- nvinfo : EIATTR_EXIT_INSTR_OFFSETS
	.align		4
        /*0128*/ 	.byte	0x04, 0x1c
        /*012a*/ 	.short	(.L_49 - .L_48)


	//   ....[0]....
.L_48:
        /*012c*/ 	.word	0x00000070


	//   ....[1]....
        /*0130*/ 	.word	0x00004a60


	//----- nvinfo : EIATTR_CRS_STACK_SIZE
	.align		4
.L_49:
        /*0134*/ 	.byte	0x04, 0x1e
        /*0136*/ 	.short	(.L_51 - .L_50)
.L_50:
        /*0138*/ 	.word	0x00000000


	//----- nvinfo : EIATTR_CBANK_PARAM_SIZE
	.align		4
.L_51:
        /*013c*/ 	.byte	0x03, 0x19
        /*013e*/ 	.short	0x0070


	//----- nvinfo : EIATTR_PARAM_CBANK
	.align		4
        /*0140*/ 	.byte	0x04, 0x0a
        /*0142*/ 	.short	(.L_53 - .L_52)
	.align		4
.L_52:
        /*0144*/ 	.word	index@(.nv.constant0._Z18TOF_dist_bp_kernelPfPKfS1_S1_S1_S1_S1_S1_S1_S1_S1_fffiii)
        /*0148*/ 	.short	0x0380
        /*014a*/ 	.short	0x0070


	//----- nvinfo : EIATTR_SW_WAR
	.align		4
.L_53:
        /*014c*/ 	.byte	0x04, 0x36
        /*014e*/ 	.short	(.L_55 - .L_54)
.L_54:
        /*0150*/ 	.word	0x00000008
.L_55:


//--------------------- .nv.callgraph             --------------------------
	.section	.nv.callgraph,"",@"SHT_CUDA_CALLGRAPH"
	.align	4
	.sectionentsize	8
	.align		4
        /*0000*/ 	.word	0x00000000
	.align		4
        /*0004*/ 	.word	0xffffffff
	.align		4
        /*0008*/ 	.word	0x00000000
	.align		4
        /*000c*/ 	.word	0xfffffffe
	.align		4
        /*0010*/ 	.word	0x00000000
	.align		4
        /*0014*/ 	.word	0xfffffffd
	.align		4
        /*0018*/ 	.word	0x00000000
	.align		4
        /*001c*/ 	.word	0xfffffffc


//--------------------- .text._Z18TOF_dist_bp_kernelPfPKfS1_S1_S1_S1_S1_S1_S1_S1_S1_fffiii --------------------------
	.section	.text._Z18TOF_dist_bp_kernelPfPKfS1_S1_S1_S1_S1_S1_S1_S1_S1_fffiii,"ax",@progbits
	.align	128
        .global         _Z18TOF_dist_bp_kernelPfPKfS1_S1_S1_S1_S1_S1_S1_S1_S1_fffiii
        .type           _Z18TOF_dist_bp_kernelPfPKfS1_S1_S1_S1_S1_S1_S1_S1_S1_fffiii,@function
        .size           _Z18TOF_dist_bp_kernelPfPKfS1_S1_S1_S1_S1_S1_S1_S1_S1_fffiii,(.L_x_133 - _Z18TOF_dist_bp_kernelPfPKfS1_S1_S1_S1_S1_S1_S1_S1_S1_fffiii)
        .other          _Z18TOF_dist_bp_kernelPfPKfS1_S1_S1_S1_S1_S1_S1_S1_S1_fffiii,@"STO_CUDA_ENTRY STV_DEFAULT"
_Z18TOF_dist_bp_kernelPfPKfS1_S1_S1_S1_S1_S1_S1_S1_S1_fffiii:
.text._Z18TOF_dist_bp_kernelPfPKfS1_S1_S1_S1_S1_S1_S1_S1_S1_fffiii:
[----:B------:R-:W-:Y:S01]  /*0000*/  LDC R1, c[0x0][0x37c] ;  /* 0x0000df00ff017b82 */ /* 0x000fe20000000800 */
[----:B------:R-:W0:Y:S01]  /*0010*/  S2R R0, SR_TID.X ;  /* 0x0000000000007919 */ /* 0x000e220000002100 */
[----:B------:R-:W0:Y:S01]  /*0020*/  LDCU UR6, c[0x0][0x360] ;  /* 0x00006c00ff0677ac */ /* 0x000e220008000800 */
[----:B------:R-:W0:Y:S01]  /*0030*/  S2R R3, SR_CTAID.X ;  /* 0x0000000000037919 */ /* 0x000e220000002500 */
[----:B------:R-:W1:Y:S01]  /*0040*/  LDCU UR4, c[0x0][0x3ec] ;  /* 0x00007d80ff0477ac */ /* 0x000e620008000800 */
[----:B0-----:R-:W-:-:S05]  /*0050*/  IMAD R0, R3, UR6, R0 ;  /* 0x0000000603007c24 */ /* 0x001fca000f8e0200 */
[----:B-1----:R-:W-:-:S13]  /*0060*/  ISETP.GE.AND P0, PT, R0, UR4, PT ;  /* 0x0000000400007c0c */ /* 0x002fda000bf06270 */
[----:B------:R-:W-:Y:S05]  /*0070*/  @P0 EXIT ;  /* 0x000000000000094d */ /* 0x000fea0003800000 */
[----:B------:R-:W0:Y:S01]  /*0080*/  MUFU.RCP64H R5, 2.354999542236328125 ;  /* 0x4002d70a00057908 */ /* 0x000e220000001800 */
[----:B------:R-:W-:Y:S01]  /*0090*/  HFMA2 R8, -RZ, RZ, 1.359375, -0.01531219482421875 ;  /* 0x3d70a3d7ff087431 */ /* 0x000fe200000001ff */
[----:B------:R-:W-:Y:S01]  /*00a0*/  MOV R9, 0x4002d70a ;  /* 0x4002d70a00097802 */ /* 0x000fe20000000f00 */
[----:B------:R-:W-:Y:S01]  /*00b0*/  IMAD.MOV.U32 R4, RZ, RZ, 0x1 ;  /* 0x00000001ff047424 */ /* 0x000fe200078e00ff */
[----:B------:R-:W1:Y:S01]  /*00c0*/  LDCU UR4, c[0x0][0x3d8] ;  /* 0x00007b00ff0477ac */ /* 0x000e620008000800 */
[----:B------:R-:W-:-:S04]  /*00d0*/  UMOV UR5, 0x3fd33333 ;  /* 0x3fd3333300057882 */ /* 0x000fc80000000000 */
[----:B0-----:R-:W-:-:S08]  /*00e0*/  DFMA R2, R4, -R8, 1 ;  /* 0x3ff000000402742b */ /* 0x001fd00000000808 */
[----:B------:R-:W-:Y:S02]  /*00f0*/  DFMA R6, R2, R2, R2 ;  /* 0x000000020206722b */ /* 0x000fe40000000002 */
[----:B-1----:R-:W0:Y:S01]  /*0100*/  F2F.F64.F32 R2, UR4 ;  /* 0x0000000400027d10 */ /* 0x002e220008201800 */
[----:B------:R-:W-:-:S05]  /*0110*/  UMOV UR4, 0x33333333 ;  /* 0x3333333300047882 */ /* 0x000fca0000000000 */
[----:B------:R-:W-:-:S08]  /*0120*/  DFMA R6, R4, R6, R4 ;  /* 0x000000060406722b */ /* 0x000fd00000000004 */
[----:B------:R-:W-:Y:S02]  /*0130*/  DFMA R4, R6, -R8, 1 ;  /* 0x3ff000000604742b */ /* 0x000fe40000000808 */
[----:B0-----:R-:W-:Y:S01]  /*0140*/  DMUL R36, R2, UR4 ;  /* 0x0000000402247c28 */ /* 0x001fe20008000000 */
[----:B------:R-:W0:Y:S01]  /*0150*/  LDCU UR4, c[0x0][0x3e4] ;  /* 0x00007c80ff0477ac */ /* 0x000e220008000800 */
[----:B------:R-:W1:Y:S04]  /*0160*/  LDCU UR5, c[0x0][0x3e8] ;  /* 0x00007d00ff0577ac */ /* 0x000e680008000800 */
[----:B------:R-:W-:-:S04]  /*0170*/  DFMA R4, R6, R4, R6 ;  /* 0x000000040604722b */ /* 0x000fc80000000006 */
[----:B------:R-:W-:-:S04]  /*0180*/  FSETP.GEU.AND P1, PT, |R37|, 6.5827683646048100446e-37, PT ;  /* 0x036000002500780b */ /* 0x000fc80003f2e200 */
[----:B------:R-:W-:Y:S01]  /*0190*/  DMUL R6, R36, R4 ;  /* 0x0000000424067228 */ /* 0x000fe20000000000 */
[----:B0-----:R-:W-:-:S07]  /*01a0*/  ULEA.HI UR4, UR4, UR4, URZ, 0x1 ;  /* 0x0000000404047291 */ /* 0x001fce000f8f08ff */
[----:B------:R-:W-:Y:S01]  /*01b0*/  DFMA R2, R6, -R8, R36 ;  /* 0x800000080602722b */ /* 0x000fe20000000024 */
[----:B-1----:R-:W-:Y:S02]  /*01c0*/  ULEA.HI UR5, UR5, UR5, URZ, 0x1 ;  /* 0x0000000505057291 */ /* 0x002fe4000f8f08ff */
[----:B------:R-:W-:Y:S02]  /*01d0*/  USHF.R.S32.HI UR4, URZ, 0x1, UR4 ;  /* 0x00000001ff047899 */ /* 0x000fe40008011404 */
[----:B------:R-:W-:-:S03]  /*01e0*/  USHF.R.S32.HI UR5, URZ, 0x1, UR5 ;  /* 0x00000001ff057899 */ /* 0x000fc60008011405 */
[----:B------:R-:W-:Y:S01]  /*01f0*/  DFMA R6, R4, R2, R6 ;  /* 0x000000020406722b */ /* 0x000fe20000000006 */
[----:B------:R-:W-:Y:S02]  /*0200*/  I2FP.F32.S32 R3, UR4 ;  /* 0x0000000400037c45 */ /* 0x000fe40008201400 */
[----:B------:R-:W-:-:S07]  /*0210*/  I2FP.F32.S32 R4, UR5 ;  /* 0x0000000500047c45 */ /* 0x000fce0008201400 */
[----:B------:R-:W-:-:S05]  /*0220*/  FFMA R2, RZ, 2.0443749427795410156, R7 ;  /* 0x4002d70aff027823 */ /* 0x000fca0000000007 */
[----:B------:R-:W-:Y:S02]  /*0230*/  FSETP.GT.AND P0, PT, |R2|, 1.469367938527859385e-39, PT ;  /* 0x001000000200780b */ /* 0x000fe40003f04200 */
[----:B------:R-:W-:-:S11]  /*0240*/  MOV R2, R0 ;  /* 0x0000000000027202 */ /* 0x000fd60000000f00 */
[----:B------:R-:W-:Y:S05]  /*0250*/  @P0 BRA P1, `(.L_x_0) ;  /* 0x0000000000180947 */ /* 0x000fea0000800000 */
[----:B------:R-:W-:Y:S01]  /*0260*/  MOV R34, 0x3d70a3d7 ;  /* 0x3d70a3d700227802 */ /* 0x000fe20000000f00 */
[----:B------:R-:W-:Y:S01]  /*0270*/  IMAD.MOV.U32 R35, RZ, RZ, 0x4002d70a ;  /* 0x4002d70aff237424 */ /* 0x000fe200078e00ff */
[----:B------:R-:W-:-:S07]  /*0280*/  MOV R0, 0x2a0 ;  /* 0x000002a000007802 */ /* 0x000fce0000000f00 */
[----:B------:R-:W-:Y:S05]  /*0290*/  CALL.REL.NOINC `($__internal_0_$__cuda_sm20_div_rn_f64_full) ;  /* 0x0000004400f47944 */ /* 0x000fea0003c00000 */
[----:B------:R-:W-:Y:S02]  /*02a0*/  MOV R6, R46 ;  /* 0x0000002e00067202 */ /* 0x000fe40000000f00 */
[----:B------:R-:W-:-:S07]  /*02b0*/  MOV R7, R47 ;  /* 0x0000002f00077202 */ /* 0x000fce0000000f00 */
.L_x_0:
[----:B------:R-:W-:Y:S01]  /*02c0*/  DMUL R8, R6, 0.5 ;  /* 0x3fe0000006087828 */ /* 0x000fe20000000000 */
[----:B------:R-:W0:Y:S01]  /*02d0*/  LDCU.64 UR10, c[0x0][0x3e0] ;  /* 0x00007c00ff0a77ac */ /* 0x000e220008000a00 */
[----:B------:R-:W1:Y:S04]  /*02e0*/  LDCU UR5, c[0x0][0x3dc] ;  /* 0x00007b80ff0577ac */ /* 0x000e680008000800 */
[----:B------:R-:W2:Y:S01]  /*02f0*/  F2F.F32.F64 R5, R8 ;  /* 0x0000000800057310 */ /* 0x000ea20000301000 */
[----:B------:R-:W-:Y:S01]  /*0300*/  UMOV UR8, 0x4d12d84a ;  /* 0x4d12d84a00087882 */ /* 0x000fe20000000000 */
[----:B------:R-:W-:Y:S01]  /*0310*/  UMOV UR9, 0x401921fb ;  /* 0x401921fb00097882 */ /* 0x000fe20000000000 */
[----:B------:R-:W3:Y:S05]  /*0320*/  LDCU UR4, c[0x0][0x370] ;  /* 0x00006e00ff0477ac */ /* 0x000eea0008000800 */
[----:B0-----:R-:W-:Y:S01]  /*0330*/  F2F.F64.F32 R24, UR10 ;  /* 0x0000000a00187d10 */ /* 0x001fe20008201800 */
[----:B------:R-:W-:Y:S01]  /*0340*/  I2FP.F32.S32 R7, UR11 ;  /* 0x0000000b00077c45 */ /* 0x000fe20008201400 */
[----:B--2---:R-:W-:-:S06]  /*0350*/  FMUL R22, R5, R5 ;  /* 0x0000000505167220 */ /* 0x004fcc0000400000 */
[----:B------:R-:W0:Y:S01]  /*0360*/  F2F.F64.F32 R22, R22 ;  /* 0x0000001600167310 */ /* 0x000e220000201800 */
[----:B---3--:R-:W-:-:S07]  /*0370*/  UIMAD UR4, UR6, UR4, URZ ;  /* 0x00000004060472a4 */ /* 0x008fce000f8e02ff */
[----:B-1----:R-:W1:Y:S01]  /*0380*/  F2F.F64.F32 R26, UR5 ;  /* 0x00000005001a7d10 */ /* 0x002e620008201800 */
[----:B0-----:R-:W-:Y:S01]  /*0390*/  DMUL R10, R22, UR8 ;  /* 0x00000008160a7c28 */ /* 0x001fe20008000000 */
[----:B------:R-:W0:Y:S06]  /*03a0*/  LDCU.64 UR8, c[0x0][0x358] ;  /* 0x00006b00ff0877ac */ /* 0x000e2c0008000a00 */
[----:B------:R2:W3:Y:S04]  /*03b0*/  F2F.F32.F64 R6, R10 ;  /* 0x0000000a00067310 */ /* 0x0004e80000301000 */
.L_x_112:
[----:B------:R-:W4:Y:S01]  /*03c0*/  LDC.64 R16, c[0x0][0x3d0] ;  /* 0x0000f400ff107b82 */ /* 0x000f220000000a00 */
[----:B-1----:R-:W1:Y:S07]  /*03d0*/  LDCU UR5, c[0x0][0x3ec] ;  /* 0x00007d80ff0577ac */ /* 0x002e6e0008000800 */
[----:B0-2---:R-:W2:Y:S08]  /*03e0*/  LDC.64 R32, c[0x0][0x3a0] ;  /* 0x0000e800ff207b82 */ /* 0x005eb00000000a00 */
[----:B---3--:R-:W3:Y:S08]  /*03f0*/  LDC.64 R20, c[0x0][0x3b0] ;  /* 0x0000ec00ff147b82 */ /* 0x008ef00000000a00 */
[----:B------:R-:W1:Y:S08]  /*0400*/  LDC.64 R18, c[0x0][0x3c0] ;  /* 0x0000f000ff127b82 */ /* 0x000e700000000a00 */
[----:B------:R-:W1:Y:S08]  /*0410*/  LDC.64 R14, c[0x0][0x3b8] ;  /* 0x0000ee00ff0e7b82 */ /* 0x000e700000000a00 */
[----:B------:R-:W1:Y:S08]  /*0420*/  LDC.64 R12, c[0x0][0x3c8] ;  /* 0x0000f200ff0c7b82 */ /* 0x000e700000000a00 */
[----:B------:R-:W1:Y:S08]  /*0430*/  LDC.64 R28, c[0x0][0x398] ;  /* 0x0000e600ff1c7b82 */ /* 0x000e700000000a00 */
[----:B------:R-:W1:Y:S01]  /*0440*/  LDC.64 R34, c[0x0][0x3a8] ;  /* 0x0000ea00ff227b82 */ /* 0x000e620000000a00 */
[----:B----4-:R-:W-:-:S04]  /*0450*/  IMAD.WIDE R30, R2, 0x4, R16 ;  /* 0x00000004021e7825 */ /* 0x010fc800078e0210 */
[C---:B--2---:R-:W-:Y:S02]  /*0460*/  IMAD.WIDE R32, R2.reuse, 0x4, R32 ;  /* 0x0000000402207825 */ /* 0x044fe400078e0220 */
[----:B0-----:R-:W2:Y:S02]  /*0470*/  LDG.E R30, desc[UR8][R30.64] ;  /* 0x000000081e1e7981 */ /* 0x001ea4000c1e1900 */
[C---:B---3--:R-:W-:Y:S02]  /*0480*/  IMAD.WIDE R36, R2.reuse, 0x4, R20 ;  /* 0x0000000402247825 */ /* 0x048fe400078e0214 */
[----:B------:R-:W3:Y:S02]  /*0490*/  LDG.E R9, desc[UR8][R32.64] ;  /* 0x0000000820097981 */ /* 0x000ee4000c1e1900 */
[C---:B-1----:R-:W-:Y:S02]  /*04a0*/  IMAD.WIDE R38, R2.reuse, 0x4, R18 ;  /* 0x0000000402267825 */ /* 0x042fe400078e0212 */
[----:B------:R-:W3:Y:S02]  /*04b0*/  LDG.E R10, desc[UR8][R36.64] ;  /* 0x00000008240a7981 */ /* 0x000ee4000c1e1900 */
[----:B------:R-:W-:-:S02]  /*04c0*/  IMAD.WIDE R20, R2, 0x4, R14 ;  /* 0x0000000402147825 */ /* 0x000fc400078e020e */
[----:B------:R-:W2:Y:S01]  /*04d0*/  LDG.E R17, desc[UR8][R38.64] ;  /* 0x0000000826117981 */ /* 0x000ea2000c1e1900 */
[----:B------:R-:W0:Y:S01]  /*04e0*/  LDC.64 R14, c[0x0][0x388] ;  /* 0x0000e200ff0e7b82 */ /* 0x000e220000000a00 */
[C---:B------:R-:W-:Y:S02]  /*04f0*/  IMAD.WIDE R18, R2.reuse, 0x4, R12 ;  /* 0x0000000402127825 */ /* 0x040fe400078e020c */
[----:B------:R-:W4:Y:S02]  /*0500*/  LDG.E R20, desc[UR8][R20.64] ;  /* 0x0000000814147981 */ /* 0x000f24000c1e1900 */
[C---:B------:R-:W-:Y:S02]  /*0510*/  IMAD.WIDE R28, R2.reuse, 0x4, R28 ;  /* 0x00000004021c7825 */ /* 0x040fe400078e021c */
[----:B------:R-:W4:Y:S02]  /*0520*/  LDG.E R19, desc[UR8][R18.64] ;  /* 0x0000000812137981 */ /* 0x000f24000c1e1900 */
[----:B------:R-:W-:-:S02]  /*0530*/  IMAD.WIDE R34, R2, 0x4, R34 ;  /* 0x0000000402227825 */ /* 0x000fc400078e0222 */
[----:B------:R1:W4:Y:S04]  /*0540*/  LDG.E R8, desc[UR8][R28.64] ;  /* 0x000000081c087981 */ /* 0x000328000c1e1900 */
[----:B------:R-:W4:Y:S01]  /*0550*/  LDG.E R11, desc[UR8][R34.64] ;  /* 0x00000008220b7981 */ /* 0x000f22000c1e1900 */
[----:B-1----:R-:W1:Y:S01]  /*0560*/  LDC.64 R28, c[0x0][0x390] ;  /* 0x0000e400ff1c7b82 */ /* 0x002e620000000a00 */
[----:B0-----:R-:W-:-:S05]  /*0570*/  IMAD.WIDE R14, R2, 0x4, R14 ;  /* 0x00000004020e7825 */ /* 0x001fca00078e020e */
[----:B------:R0:W5:Y:S01]  /*0580*/  LDG.E R12, desc[UR8][R14.64] ;  /* 0x000000080e0c7981 */ /* 0x000162000c1e1900 */
[----:B-1----:R-:W-:-:S05]  /*0590*/  IMAD.WIDE R28, R2, 0x4, R28 ;  /* 0x00000004021c7825 */ /* 0x002fca00078e021c */
[----:B------:R1:W5:Y:S01]  /*05a0*/  LDG.E R41, desc[UR8][R28.64] ;  /* 0x000000081c297981 */ /* 0x000362000c1e1900 */
[----:B------:R-:W-:Y:S01]  /*05b0*/  VIADD R2, R2, UR4 ;  /* 0x0000000402027c36 */ /* 0x000fe20008000000 */
[----:B------:R-:W-:Y:S04]  /*05c0*/  BSSY.RECONVERGENT B0, `(.L_x_1) ;  /* 0x000001b000007945 */ /* 0x000fe80003800200 */
[----:B------:R-:W-:Y:S01]  /*05d0*/  ISETP.GE.AND P2, PT, R2, UR5, PT ;  /* 0x0000000502007c0c */ /* 0x000fe2000bf46270 */
[----:B---3--:R-:W-:Y:S01]  /*05e0*/  FADD R16, R9, R10 ;  /* 0x0000000a09107221 */ /* 0x008fe20000000000 */
[----:B--2---:R-:W-:-:S03]  /*05f0*/  FADD R32, R17, R30 ;  /* 0x0000001e11207221 */ /* 0x004fc60000000000 */
[----:B------:R-:W-:Y:S01]  /*0600*/  FMUL R16, R16, 0.5 ;  /* 0x3f00000010107820 */ /* 0x000fe20000400000 */
[----:B------:R-:W-:Y:S01]  /*0610*/  FMUL R21, R32, 0.5 ;  /* 0x3f00000020157820 */ /* 0x000fe20000400000 */
[----:B----4-:R-:W-:-:S03]  /*0620*/  FADD R0, R20, R19 ;  /* 0x0000001314007221 */ /* 0x010fc60000000000 */
[----:B0-----:R-:W-:Y:S01]  /*0630*/  FADD R15, R16, -R21 ;  /* 0x80000015100f7221 */ /* 0x001fe20000000000 */
[----:B------:R-:W-:Y:S01]  /*0640*/  FMUL R18, R0, 0.5 ;  /* 0x3f00000000127820 */ /* 0x000fe20000400000 */
[----:B------:R-:W-:-:S04]  /*0650*/  FADD R13, R8, R11 ;  /* 0x0000000b080d7221 */ /* 0x000fc80000000000 */
[----:B------:R-:W-:Y:S01]  /*0660*/  FMUL R13, R13, 0.5 ;  /* 0x3f0000000d0d7820 */ /* 0x000fe20000400000 */
[----:B------:R-:W-:-:S03]  /*0670*/  FMUL R0, R15, R15 ;  /* 0x0000000f0f007220 */ /* 0x000fc60000400000 */
[----:B------:R-:W-:-:S04]  /*0680*/  FADD R31, R13, -R18 ;  /* 0x800000120d1f7221 */ /* 0x000fc80000000000 */
[----:B-1----:R-:W-:-:S05]  /*0690*/  FFMA R29, R31, R31, R0 ;  /* 0x0000001f1f1d7223 */ /* 0x002fca0000000000 */
[----:B------:R-:W-:Y:S01]  /*06a0*/  IADD3 R14, PT, PT, R29, -0xd000000, RZ ;  /* 0xf30000001d0e7810 */ /* 0x000fe20007ffe0ff */
[----:B------:R0:W1:Y:S03]  /*06b0*/  MUFU.RSQ R0, R29 ;  /* 0x0000001d00007308 */ /* 0x0000660000001400 */
[----:B------:R-:W-:-:S13]  /*06c0*/  ISETP.GT.U32.AND P0, PT, R14, 0x727fffff, PT ;  /* 0x727fffff0e00780c */ /* 0x000fda0003f04070 */
[----:B0-----:R-:W-:Y:S05]  /*06d0*/  @!P0 BRA `(.L_x_2) ;  /* 0x0000000000148947 */ /* 0x001fea0003800000 */
[----:B-1----:R-:W-:Y:S02]  /*06e0*/  MOV R0, R29 ;  /* 0x0000001d00007202 */ /* 0x002fe40000000f00 */
[----:B------:R-:W-:-:S07]  /*06f0*/  MOV R28, 0x710 ;  /* 0x00000710001c7802 */ /* 0x000fce0000000f00 */
[----:B-----5:R-:W-:Y:S05]  /*0700*/  CALL.REL.NOINC `($__internal_1_$__cuda_sm20_sqrt_rn_f32_slowpath) ;  /* 0x0000004800447944 */ /* 0x020fea0003c00000 */
[----:B------:R-:W-:Y:S01]  /*0710*/  IMAD.MOV.U32 R14, RZ, RZ, R35 ;  /* 0x000000ffff0e7224 */ /* 0x000fe200078e0023 */
[----:B------:R-:W-:Y:S06]  /*0720*/  BRA `(.L_x_3) ;  /* 0x0000000000107947 */ /* 0x000fec0003800000 */
.L_x_2:
[----:B-1----:R-:W-:Y:S01]  /*0730*/  FMUL.FTZ R14, R29, R0 ;  /* 0x000000001d0e7220 */ /* 0x002fe20000410000 */
[----:B------:R-:W-:-:S03]  /*0740*/  FMUL.FTZ R0, R0, 0.5 ;  /* 0x3f00000000007820 */ /* 0x000fc60000410000 */
[----:B------:R-:W-:-:S04]  /*0750*/  FFMA R29, -R14, R14, R29 ;  /* 0x0000000e0e1d7223 */ /* 0x000fc8000000011d */
[----:B------:R-:W-:-:S07]  /*0760*/  FFMA R14, R29, R0, R14 ;  /* 0x000000001d0e7223 */ /* 0x000fce000000000e */
.L_x_3:
[----:B------:R-:W-:Y:S05]  /*0770*/  BSYNC.RECONVERGENT B0 ;  /* 0x0000000000007941 */ /* 0x000fea0003800200 */
.L_x_1:
[----:B------:R-:W0:Y:S01]  /*0780*/  MUFU.RCP R29, R14 ;  /* 0x0000000e001d7308 */ /* 0x000e220000001000 */
[----:B------:R-:W-:Y:S07]  /*0790*/  BSSY.RECONVERGENT B2, `(.L_x_4) ;  /* 0x000000b000027945 */ /* 0x000fee0003800200 */
[----:B-----5:R-:W1:Y:S01]  /*07a0*/  FCHK P0, R41, R14 ;  /* 0x0000000e29007302 */ /* 0x020e620000000000 */
[----:B0-----:R-:W-:-:S04]  /*07b0*/  FFMA R0, R29, -R14, 1 ;  /* 0x3f8000001d007423 */ /* 0x001fc8000000080e */
[----:B------:R-:W-:-:S04]  /*07c0*/  FFMA R0, R29, R0, R29 ;  /* 0x000000001d007223 */ /* 0x000fc8000000001d */
[----:B------:R-:W-:-:S04]  /*07d0*/  FFMA R29, R41, R0, RZ ;  /* 0x00000000291d7223 */ /* 0x000fc800000000ff */
[----:B------:R-:W-:-:S04]  /*07e0*/  FFMA R28, R29, -R14, R41 ;  /* 0x8000000e1d1c7223 */ /* 0x000fc80000000029 */
[----:B------:R-:W-:Y:S01]  /*07f0*/  FFMA R0, R0, R28, R29 ;  /* 0x0000001c00007223 */ /* 0x000fe2000000001d */
[----:B-1----:R-:W-:Y:S06]  /*0800*/  @!P0 BRA `(.L_x_5) ;  /* 0x00000000000c8947 */ /* 0x002fec0003800000 */
[----:B------:R-:W-:Y:S02]  /*0810*/  MOV R39, R14 ;  /* 0x0000000e00277202 */ /* 0x000fe40000000f00 */
[----:B------:R-:W-:-:S07]  /*0820*/  MOV R28, 0x840 ;  /* 0x00000840001c7802 */ /* 0x000fce0000000f00 */
[----:B------:R-:W-:Y:S05]  /*0830*/  CALL.REL.NOINC `($__internal_2_$__cuda_sm3x_div_rn_noftz_f32_slowpath) ;  /* 0x00000048004c7944 */ /* 0x000fea0003c00000 */
.L_x_5:
[----:B------:R-:W-:Y:S05]  /*0840*/  BSYNC.RECONVERGENT B2 ;  /* 0x0000000000027941 */ /* 0x000fea0003800200 */
.L_x_4:
[----:B------:R-:W-:Y:S01]  /*0850*/  FSETP.GT.AND P0, PT, R13, R18, PT ;  /* 0x000000120d00720b */ /* 0x000fe20003f04000 */
[----:B------:R-:W-:Y:S01]  /*0860*/  BSSY B2, `(.L_x_6) ;  /* 0x000041e000027945 */ /* 0x000fe20003800000 */
[----:B------:R-:W-:Y:S02]  /*0870*/  FSETP.GT.AND P1, PT, R16, R21, PT ;  /* 0x000000151000720b */ /* 0x000fe40003f24000 */
[----:B------:R-:W-:Y:S02]  /*0880*/  FSEL R31, R31, -R31, P0 ;  /* 0x8000001f1f1f7208 */ /* 0x000fe40000000000 */
[----:B------:R-:W-:Y:S01]  /*0890*/  FSEL R28, R15, -R15, P1 ;  /* 0x8000000f0f1c7208 */ /* 0x000fe20000800000 */
[----:B------:R-:W-:-:S03]  /*08a0*/  FADD R15, -R0, 1 ;  /* 0x3f800000000f7421 */ /* 0x000fc60000000100 */
[----:B------:R-:W-:-:S13]  /*08b0*/  FSETP.GT.AND P0, PT, R31, R28, PT ;  /* 0x0000001c1f00720b */ /* 0x000fda0003f04000 */
[----:B------:R-:W-:Y:S05]  /*08c0*/  @P0 BRA `(.L_x_7) ;  /* 0x0000001400580947 */ /* 0x000fea0003800000 */
[----:B------:R-:W0:Y:S02]  /*08d0*/  LDCU UR5, c[0x0][0x3e8] ;  /* 0x00007d00ff0577ac */ /* 0x000e240008000800 */
[----:B0-----:R-:W-:-:S09]  /*08e0*/  UISETP.GE.AND UP0, UPT, UR5, 0x1, UPT ;  /* 0x000000010500788c */ /* 0x001fd2000bf06270 */
[----:B------:R-:W-:Y:S05]  /*08f0*/  BRA.U !UP0, `(.L_x_8) ;  /* 0x0000004108507547 */ /* 0x000fea000b800000 */
[----:B------:R-:W-:Y:S01]  /*0900*/  FADD R39, R9, -R30 ;  /* 0x8000001e09277221 */ /* 0x000fe20000000000 */
[----:B------:R-:W-:Y:S01]  /*0910*/  FADD R41, R8, -R19 ;  /* 0x8000001308297221 */ /* 0x000fe20000000000 */
[----:B------:R-:W-:Y:S01]  /*0920*/  BSSY.RECONVERGENT B3, `(.L_x_9) ;  /* 0x000000d000037945 */ /* 0x000fe20003800200 */
[----:B------:R-:W-:Y:S01]  /*0930*/  FSETP.GT.AND P3, PT, R5, RZ, PT ;  /* 0x000000ff0500720b */ /* 0x000fe20003f64000 */
[----:B------:R-:W0:Y:S08]  /*0940*/  MUFU.RCP R0, R39 ;  /* 0x0000002700007308 */ /* 0x000e300000001000 */
[----:B------:R-:W1:Y:S01]  /*0950*/  FCHK P0, R41, R39 ;  /* 0x0000002729007302 */ /* 0x000e620000000000 */
[----:B0-----:R-:W-:-:S04]  /*0960*/  FFMA R13, -R39, R0, 1 ;  /* 0x3f800000270d7423 */ /* 0x001fc80000000100 */
[----:B------:R-:W-:-:S04]  /*0970*/  FFMA R0, R0, R13, R0 ;  /* 0x0000000d00007223 */ /* 0x000fc80000000000 */
[----:B------:R-:W-:-:S04]  /*0980*/  FFMA R43, R41, R0, RZ ;  /* 0x00000000292b7223 */ /* 0x000fc800000000ff */
[----:B------:R-:W-:-:S04]  /*0990*/  FFMA R13, -R39, R43, R41 ;  /* 0x0000002b270d7223 */ /* 0x000fc80000000129 */
[----:B------:R-:W-:Y:S01]  /*09a0*/  FFMA R43, R0, R13, R43 ;  /* 0x0000000d002b7223 */ /* 0x000fe2000000002b */
[----:B-1----:R-:W-:Y:S06]  /*09b0*/  @!P0 BRA `(.L_x_10) ;  /* 0x00000000000c8947 */ /* 0x002fec0003800000 */
[----:B------:R-:W-:-:S07]  /*09c0*/  MOV R28, 0x9e0 ;  /* 0x000009e0001c7802 */ /* 0x000fce0000000f00 */
[----:B------:R-:W-:Y:S05]  /*09d0*/  CALL.REL.NOINC `($__internal_2_$__cuda_sm3x_div_rn_noftz_f32_slowpath) ;  /* 0x0000004400e47944 */ /* 0x000fea0003c00000 */
[----:B------:R-:W-:-:S07]  /*09e0*/  MOV R43, R0 ;  /* 0x00000000002b7202 */ /* 0x000fce0000000f00 */
.L_x_10:
[----:B------:R-:W-:Y:S05]  /*09f0*/  BSYNC.RECONVERGENT B3 ;  /* 0x0000000000037941 */ /* 0x000fea0003800200 */
.L_x_9:
[----:B------:R-:W-:Y:S01]  /*0a00*/  FADD R39, R10, -R17 ;  /* 0x800000110a277221 */ /* 0x000fe20000000000 */
[----:B------:R-:W-:Y:S01]  /*0a10*/  FADD R41, R11, -R20 ;  /* 0x800000140b297221 */ /* 0x000fe20000000000 */
[----:B------:R-:W-:Y:S02]  /*0a20*/  BSSY.RECONVERGENT B3, `(.L_x_11) ;  /* 0x000000c000037945 */ /* 0x000fe40003800200 */
        /* <DEDUP_REMOVED lines=10> */
[----:B------:R-:W-:-:S07]  /*0ad0*/  IMAD.MOV.U32 R32, RZ, RZ, R0 ;  /* 0x000000ffff207224 */ /* 0x000fce00078e0000 */
.L_x_12:
[----:B------:R-:W-:Y:S05]  /*0ae0*/  BSYNC.RECONVERGENT B3 ;  /* 0x0000000000037941 */ /* 0x000fea0003800200 */
.L_x_11:
[----:B------:R-:W-:Y:S05]  /*0af0*/  @P3 BRA `(.L_x_13) ;  /* 0x0000000400b03947 */ /* 0x000fea0003800000 */
[----:B------:R-:W-:Y:S01]  /*0b00*/  HFMA2 R19, -RZ, RZ, 0, 0 ;  /* 0x00000000ff137431 */ /* 0x000fe200000001ff */
[----:B------:R-:W-:Y:S06]  /*0b10*/  BSSY B3, `(.L_x_14) ;  /* 0x0000069000037945 */ /* 0x000fec0003800000 */
.L_x_24:
[----:B------:R-:W-:Y:S01]  /*0b20*/  I2FP.F32.U32 R13, R19 ;  /* 0x00000013000d7245 */ /* 0x000fe20000201000 */
[----:B0-----:R-:W0:Y:S01]  /*0b30*/  LDC R21, c[0x0][0x3dc] ;  /* 0x0000f700ff157b82 */ /* 0x001e220000000800 */
[----:B------:R-:W-:Y:S03]  /*0b40*/  BSSY.RECONVERGENT B4, `(.L_x_15) ;  /* 0x000001d000047945 */ /* 0x000fe60003800200 */
[----:B------:R-:W-:-:S04]  /*0b50*/  FADD R13, -R4, R13 ;  /* 0x0000000d040d7221 */ /* 0x000fc80000000100 */
[----:B------:R-:W1:Y:S02]  /*0b60*/  F2F.F64.F32 R14, R13 ;  /* 0x0000000d000e7310 */ /* 0x000e640000201800 */
[----:B-1----:R-:W-:-:S06]  /*0b70*/  DADD R14, R14, 0.5 ;  /* 0x3fe000000e0e7429 */ /* 0x002fcc0000000000 */
[----:B0-----:R-:W0:Y:S02]  /*0b80*/  MUFU.RCP R18, R21 ;  /* 0x0000001500127308 */ /* 0x001e240000001000 */
[----:B------:R-:W-:-:S10]  /*0b90*/  DMUL R14, R24, R14 ;  /* 0x0000000e180e7228 */ /* 0x000fd40000000000 */
[----:B------:R-:W1:Y:S02]  /*0ba0*/  F2F.F32.F64 R14, R14 ;  /* 0x0000000e000e7310 */ /* 0x000e640000301000 */
[--C-:B-1----:R-:W-:Y:S01]  /*0bb0*/  FADD R17, -R9, R14.reuse ;  /* 0x0000000e09117221 */ /* 0x102fe20000000100 */
[----:B------:R-:W-:-:S03]  /*0bc0*/  FADD R16, -R10, R14 ;  /* 0x0000000e0a107221 */ /* 0x000fc60000000100 */
[----:B------:R-:W-:Y:S01]  /*0bd0*/  FFMA R0, R17, R43, R8 ;  /* 0x0000002b11007223 */ /* 0x000fe20000000008 */
[----:B------:R-:W-:Y:S01]  /*0be0*/  FFMA R16, R16, R32, R11 ;  /* 0x0000002010107223 */ /* 0x000fe2000000000b */
[CC--:B0-----:R-:W-:Y:S02]  /*0bf0*/  FFMA R17, R18.reuse, -R21.reuse, 1 ;  /* 0x3f80000012117423 */ /* 0x0c1fe40000000815 */
[CC--:B------:R-:W-:Y:S01]  /*0c00*/  FFMA R0, R3.reuse, R21.reuse, R0 ;  /* 0x0000001503007223 */ /* 0x0c0fe20000000000 */
[----:B------:R-:W-:Y:S01]  /*0c10*/  FFMA R13, R3, R21, R16 ;  /* 0x00000015030d7223 */ /* 0x000fe20000000010 */
[----:B------:R-:W-:-:S04]  /*0c20*/  FFMA R17, R18, R17, R18 ;  /* 0x0000001112117223 */ /* 0x000fc80000000012 */
[----:B------:R-:W-:-:S04]  /*0c30*/  FSETP.GEU.AND P0, PT, R0, R13, PT ;  /* 0x0000000d0000720b */ /* 0x000fc80003f0e000 */
[CC--:B------:R-:W-:Y:S02]  /*0c40*/  FSEL R16, R0.reuse, R13.reuse, !P0 ;  /* 0x0000000d00107208 */ /* 0x0c0fe40004000000 */
[----:B------:R-:W-:Y:S02]  /*0c50*/  FSETP.GT.AND P0, PT, R0, R13, PT ;  /* 0x0000000d0000720b */ /* 0x000fe40003f04000 */
[----:B------:R-:W0:Y:S01]  /*0c60*/  FCHK P1, R16, R21 ;  /* 0x0000001510007302 */ /* 0x000e220000020000 */
[----:B------:R-:W-:Y:S01]  /*0c70*/  FFMA R14, R16, R17, RZ ;  /* 0x00000011100e7223 */ /* 0x000fe200000000ff */
[----:B------:R-:W-:-:S03]  /*0c80*/  FSEL R15, R0, R13, P0 ;  /* 0x0000000d000f7208 */ /* 0x000fc60000000000 */
[----:B------:R-:W-:-:S04]  /*0c90*/  FFMA R18, R14, -R21, R16 ;  /* 0x800000150e127223 */ /* 0x000fc80000000010 */
[----:B------:R-:W-:Y:S01]  /*0ca0*/  FFMA R0, R17, R18, R14 ;  /* 0x0000001211007223 */ /* 0x000fe2000000000e */
[----:B0-----:R-:W-:Y:S06]  /*0cb0*/  @!P1 BRA `(.L_x_16) ;  /* 0x0000000000149947 */ /* 0x001fec0003800000 */
[----:B------:R-:W0:Y:S01]  /*0cc0*/  LDCU UR5, c[0x0][0x3dc] ;  /* 0x00007b80ff0577ac */ /* 0x000e220008000800 */
[----:B------:R-:W-:Y:S02]  /*0cd0*/  MOV R41, R16 ;  /* 0x0000001000297202 */ /* 0x000fe40000000f00 */
[----:B------:R-:W-:Y:S01]  /*0ce0*/  MOV R28, 0xd10 ;  /* 0x00000d10001c7802 */ /* 0x000fe20000000f00 */
[----:B0-----:R-:W-:-:S07]  /*0cf0*/  IMAD.U32 R39, RZ, RZ, UR5 ;  /* 0x00000005ff277e24 */ /* 0x001fce000f8e00ff */
[----:B------:R-:W-:Y:S05]  /*0d00*/  CALL.REL.NOINC `($__internal_2_$__cuda_sm3x_div_rn_noftz_f32_slowpath) ;  /* 0x0000004400187944 */ /* 0x000fea0003c00000 */
.L_x_16:
[----:B------:R-:W-:Y:S05]  /*0d10*/  BSYNC.RECONVERGENT B4 ;  /* 0x0000000000047941 */ /* 0x000fea0003800200 */
.L_x_15:
[----:B------:R-:W0:Y:S01]  /*0d20*/  LDC R18, c[0x0][0x3dc] ;  /* 0x0000f700ff127b82 */ /* 0x000e220000000800 */
[----:B------:R-:W-:Y:S01]  /*0d30*/  F2I.FLOOR.NTZ R0, R0 ;  /* 0x0000000000007305 */ /* 0x000fe20000207100 */
[----:B------:R-:W-:Y:S07]  /*0d40*/  BSSY.RECONVERGENT B4, `(.L_x_17) ;  /* 0x0000010000047945 */ /* 0x000fee0003800200 */
[----:B0-----:R-:W0:Y:S08]  /*0d50*/  MUFU.RCP R13, R18 ;  /* 0x00000012000d7308 */ /* 0x001e300000001000 */
[----:B------:R-:W1:Y:S01]  /*0d60*/  FCHK P0, R15, R18 ;  /* 0x000000120f007302 */ /* 0x000e620000000000 */
[----:B0-----:R-:W-:-:S04]  /*0d70*/  FFMA R14, R13, -R18, 1 ;  /* 0x3f8000000d0e7423 */ /* 0x001fc80000000812 */
[----:B------:R-:W-:Y:S01]  /*0d80*/  FFMA R21, R13, R14, R13 ;  /* 0x0000000e0d157223 */ /* 0x000fe2000000000d */
[----:B------:R-:W-:-:S03]  /*0d90*/  I2FP.F32.S32 R13, R0 ;  /* 0x00000000000d7245 */ /* 0x000fc60000201400 */
[----:B------:R-:W-:-:S04]  /*0da0*/  FFMA R14, R15, R21, RZ ;  /* 0x000000150f0e7223 */ /* 0x000fc800000000ff */
[----:B------:R-:W-:-:S04]  /*0db0*/  FFMA R17, R14, -R18, R15 ;  /* 0x800000120e117223 */ /* 0x000fc8000000000f */
[----:B------:R-:W-:Y:S01]  /*0dc0*/  FFMA R17, R21, R17, R14 ;  /* 0x0000001115117223 */ /* 0x000fe2000000000e */
[----:B-1----:R-:W-:Y:S06]  /*0dd0*/  @!P0 BRA `(.L_x_18) ;  /* 0x0000000000188947 */ /* 0x002fec0003800000 */
[----:B------:R-:W0:Y:S01]  /*0de0*/  LDCU UR5, c[0x0][0x3dc] ;  /* 0x00007b80ff0577ac */ /* 0x000e220008000800 */
[----:B------:R-:W-:Y:S02]  /*0df0*/  MOV R41, R15 ;  /* 0x0000000f00297202 */ /* 0x000fe40000000f00 */
[----:B------:R-:W-:Y:S02]  /*0e00*/  MOV R28, 0xe30 ;  /* 0x00000e30001c7802 */ /* 0x000fe40000000f00 */
[----:B0-----:R-:W-:-:S07]  /*0e10*/  MOV R39, UR5 ;  /* 0x0000000500277c02 */ /* 0x001fce0008000f00 */
[----:B------:R-:W-:Y:S05]  /*0e20*/  CALL.REL.NOINC `($__internal_2_$__cuda_sm3x_div_rn_noftz_f32_slowpath) ;  /* 0x0000004000d07944 */ /* 0x000fea0003c00000 */
[----:B------:R-:W-:-:S07]  /*0e30*/  IMAD.MOV.U32 R17, RZ, RZ, R0 ;  /* 0x000000ffff117224 */ /* 0x000fce00078e0000 */
.L_x_18:
[----:B------:R-:W-:Y:S05]  /*0e40*/  BSYNC.RECONVERGENT B4 ;  /* 0x0000000000047941 */ /* 0x000fea0003800200 */
.L_x_17:
[----:B------:R-:W0:Y:S01]  /*0e50*/  F2I.FLOOR.NTZ R17, R17 ;  /* 0x0000001100117305 */ /* 0x000e220000207100 */
[C---:B------:R-:W-:Y:S01]  /*0e60*/  FSETP.GEU.AND P0, PT, R13.reuse, RZ, PT ;  /* 0x000000ff0d00720b */ /* 0x040fe20003f0e000 */
[----:B------:R-:W-:Y:S03]  /*0e70*/  BSSY B4, `(.L_x_19) ;  /* 0x000002e000047945 */ /* 0x000fe60003800000 */
[----:B------:R-:W-:-:S04]  /*0e80*/  FSEL R13, R13, RZ, P0 ;  /* 0x000000ff0d0d7208 */ /* 0x000fc80000000000 */
[----:B------:R-:W1:Y:S01]  /*0e90*/  F2I.TRUNC.NTZ R18, R13 ;  /* 0x0000000d00127305 */ /* 0x000e62000020f100 */
[----:B0-----:R-:W-:-:S05]  /*0ea0*/  I2FP.F32.S32 R0, R17 ;  /* 0x0000001100007245 */ /* 0x001fca0000201400 */
[----:B------:R-:W-:Y:S01]  /*0eb0*/  FADD R0, R0, 1 ;  /* 0x3f80000000007421 */ /* 0x000fe20000000000 */
[----:B-1----:R-:W-:-:S04]  /*0ec0*/  I2FP.F32.S32 R21, R18 ;  /* 0x0000001200157245 */ /* 0x002fc80000201400 */
[----:B------:R-:W-:-:S04]  /*0ed0*/  FSETP.GT.AND P0, PT, R0, R7, PT ;  /* 0x000000070000720b */ /* 0x000fc80003f04000 */
[----:B------:R-:W-:-:S04]  /*0ee0*/  FSEL R14, R7, R0, P0 ;  /* 0x00000000070e7208 */ /* 0x000fc80000000000 */
[----:B------:R-:W-:-:S13]  /*0ef0*/  FSETP.GT.AND P0, PT, R14, R21, PT ;  /* 0x000000150e00720b */ /* 0x000fda0003f04000 */
[----:B------:R-:W-:Y:S05]  /*0f00*/  @!P0 BRA `(.L_x_20) ;  /* 0x0000000000908947 */ /* 0x000fea0003800000 */
[----:B------:R-:W0:Y:S01]  /*0f10*/  LDCU UR5, c[0x0][0x3e4] ;  /* 0x00007c80ff0577ac */ /* 0x000e220008000800 */
[----:B------:R-:W-:Y:S01]  /*0f20*/  MOV R0, R21 ;  /* 0x0000001500007202 */ /* 0x000fe20000000f00 */
[----:B0-----:R-:W-:-:S07]  /*0f30*/  IMAD R17, R19, UR5, R18 ;  /* 0x0000000513117c24 */ /* 0x001fce000f8e0212 */
.L_x_23:
[----:B0-----:R-:W0:Y:S01]  /*0f40*/  LDC R30, c[0x0][0x3dc] ;  /* 0x0000f700ff1e7b82 */ /* 0x001e220000000800 */
[----:B------:R-:W-:Y:S01]  /*0f50*/  IADD3 R18, PT, PT, R18, 0x1, RZ ;  /* 0x0000000112127810 */ /* 0x000fe20007ffe0ff */
[----:B------:R-:W-:Y:S05]  /*0f60*/  YIELD ;  /* 0x0000000000007946 */ /* 0x000fea0003800000 */
[----:B------:R-:W-:Y:S01]  /*0f70*/  I2FP.F32.S32 R13, R18 ;  /* 0x00000012000d7245 */ /* 0x000fe20000201400 */
[----:B------:R-:W1:Y:S01]  /*0f80*/  LDC.64 R20, c[0x0][0x380] ;  /* 0x0000e000ff147b82 */ /* 0x000e620000000a00 */
[----:B------:R-:W-:Y:S01]  /*0f90*/  BSSY.RECONVERGENT B5, `(.L_x_21) ;  /* 0x0000015000057945 */ /* 0x000fe20003800200 */
[----:B0-----:R-:W-:-:S02]  /*0fa0*/  FMUL R29, R0, R30 ;  /* 0x0000001e001d7220 */ /* 0x001fc40000400000 */
[----:B------:R-:W-:Y:S01]  /*0fb0*/  FMUL R0, R13, R30 ;  /* 0x0000001e0d007220 */ /* 0x000fe20000400000 */
[----:B------:R-:W0:Y:S02]  /*0fc0*/  MUFU.RCP R31, R30 ;  /* 0x0000001e001f7308 */ /* 0x000e240000001000 */
[-C--:B------:R-:W-:Y:S02]  /*0fd0*/  FSETP.GT.AND P0, PT, R29, R16.reuse, PT ;  /* 0x000000101d00720b */ /* 0x080fe40003f04000 */
[CC--:B------:R-:W-:Y:S01]  /*0fe0*/  FSETP.GEU.AND P1, PT, R0.reuse, R15.reuse, PT ;  /* 0x0000000f0000720b */ /* 0x0c0fe20003f2e000 */
[----:B-1----:R-:W-:Y:S01]  /*0ff0*/  IMAD.WIDE R20, R17, 0x4, R20 ;  /* 0x0000000411147825 */ /* 0x002fe200078e0214 */
[----:B------:R-:W-:Y:S02]  /*1000*/  FSEL R29, R29, R16, P0 ;  /* 0x000000101d1d7208 */ /* 0x000fe40000000000 */
[----:B------:R-:W-:-:S05]  /*1010*/  FSEL R28, R0, R15, !P1 ;  /* 0x0000000f001c7208 */ /* 0x000fca0004800000 */
[----:B------:R-:W-:Y:S01]  /*1020*/  FADD R41, R28, -R29 ;  /* 0x8000001d1c297221 */ /* 0x000fe20000000000 */
[----:B0-----:R-:W-:-:S03]  /*1030*/  FFMA R34, R31, -R30, 1 ;  /* 0x3f8000001f227423 */ /* 0x001fc6000000081e */
[----:B------:R-:W0:Y:S01]  /*1040*/  FCHK P0, R41, R30 ;  /* 0x0000001e29007302 */ /* 0x000e220000000000 */
[----:B------:R-:W-:-:S04]  /*1050*/  FFMA R0, R31, R34, R31 ;  /* 0x000000221f007223 */ /* 0x000fc8000000001f */
[----:B------:R-:W-:-:S04]  /*1060*/  FFMA R29, R0, R41, RZ ;  /* 0x00000029001d7223 */ /* 0x000fc800000000ff */
[----:B------:R-:W-:-:S04]  /*1070*/  FFMA R28, R29, -R30, R41 ;  /* 0x8000001e1d1c7223 */ /* 0x000fc80000000029 */
[----:B------:R-:W-:Y:S01]  /*1080*/  FFMA R0, R0, R28, R29 ;  /* 0x0000001c00007223 */ /* 0x000fe2000000001d */
[----:B0-----:R-:W-:Y:S06]  /*1090*/  @!P0 BRA `(.L_x_22) ;  /* 0x0000000000108947 */ /* 0x001fec0003800000 */
[----:B------:R-:W0:Y:S01]  /*10a0*/  LDCU UR5, c[0x0][0x3dc] ;  /* 0x00007b80ff0577ac */ /* 0x000e220008000800 */
[----:B------:R-:W-:Y:S01]  /*10b0*/  MOV R28, 0x10e0 ;  /* 0x000010e0001c7802 */ /* 0x000fe20000000f00 */
[----:B0-----:R-:W-:-:S07]  /*10c0*/  IMAD.U32 R39, RZ, RZ, UR5 ;  /* 0x00000005ff277e24 */ /* 0x001fce000f8e00ff */
[----:B------:R-:W-:Y:S05]  /*10d0*/  CALL.REL.NOINC `($__internal_2_$__cuda_sm3x_div_rn_noftz_f32_slowpath) ;  /* 0x0000004000247944 */ /* 0x000fea0003c00000 */
.L_x_22:
[----:B------:R-:W-:Y:S05]  /*10e0*/  BSYNC.RECONVERGENT B5 ;  /* 0x0000000000057941 */ /* 0x000fea0003800200 */
.L_x_21:
[----:B------:R-:W-:Y:S01]  /*10f0*/  FSETP.GT.AND P0, PT, R14, R13, PT ;  /* 0x0000000d0e00720b */ /* 0x000fe20003f04000 */
[----:B------:R-:W-:Y:S01]  /*1100*/  FMUL R29, R12, R0 ;  /* 0x000000000c1d7220 */ /* 0x000fe20000400000 */
[----:B------:R-:W-:-:S04]  /*1110*/  IADD3 R17, PT, PT, R17, 0x1, RZ ;  /* 0x0000000111117810 */ /* 0x000fc80007ffe0ff */
[----:B------:R0:W-:Y:S01]  /*1120*/  REDG.E.ADD.F32.FTZ.RN.STRONG.GPU desc[UR8][R20.64], R29 ;  /* 0x0000001d140079a6 */ /* 0x0001e2000c12f308 */
[----:B------:R-:W-:-:S06]  /*1130*/  MOV R0, R13 ;  /* 0x0000000d00007202 */ /* 0x000fcc0000000f00 */
[----:B------:R-:W-:Y:S05]  /*1140*/  @P0 BRA `(.L_x_23) ;  /* 0xfffffffc007c0947 */ /* 0x000fea000383ffff */
.L_x_20:
[----:B------:R-:W-:Y:S05]  /*1150*/  BSYNC B4 ;  /* 0x0000000000047941 */ /* 0x000fea0003800000 */
.L_x_19:
[----:B------:R-:W1:Y:S01]  /*1160*/  LDCU UR5, c[0x0][0x3e8] ;  /* 0x00007d00ff0577ac */ /* 0x000e620008000800 */
[----:B------:R-:W-:-:S05]  /*1170*/  VIADD R19, R19, 0x1 ;  /* 0x0000000113137836 */ /* 0x000fca0000000000 */
[----:B-1----:R-:W-:-:S13]  /*1180*/  ISETP.NE.AND P0, PT, R19, UR5, PT ;  /* 0x0000000513007c0c */ /* 0x002fda000bf05270 */
[----:B------:R-:W-:Y:S05]  /*1190*/  @P0 BRA `(.L_x_24) ;  /* 0xfffffff800600947 */ /* 0x000fea000383ffff */
[----:B------:R-:W-:Y:S05]  /*11a0*/  BSYNC B3 ;  /* 0x0000000000037941 */ /* 0x000fea0003800000 */
.L_x_14:
[----:B------:R-:W-:Y:S05]  /*11b0*/  BRA `(.L_x_8) ;  /* 0x0000003800207947 */ /* 0x000fea0003800000 */
.L_x_13:
[----:B------:R-:W-:Y:S01]  /*11c0*/  HFMA2 R33, -RZ, RZ, 0, 0 ;  /* 0x00000000ff217431 */ /* 0x000fe200000001ff */
[----:B------:R-:W-:Y:S01]  /*11d0*/  BSSY B3, `(.L_x_25) ;  /* 0x00000c4000037945 */ /* 0x000fe20003800000 */
[----:B------:R-:W-:-:S07]  /*11e0*/  FADD R21, -R16, R21 ;  /* 0x0000001510157221 */ /* 0x000fce0000000100 */
.L_x_46:
[----:B------:R-:W-:Y:S01]  /*11f0*/  I2FP.F32.U32 R13, R33 ;  /* 0x00000021000d7245 */ /* 0x000fe20000201000 */
[----:B0-----:R-:W0:Y:S01]  /*1200*/  MUFU.RCP R20, R21 ;  /* 0x0000001500147308 */ /* 0x001e220000001000 */
[----:B------:R-:W-:Y:S03]  /*1210*/  BSSY.RECONVERGENT B4, `(.L_x_26) ;  /* 0x0000011000047945 */ /* 0x000fe60003800200 */
[----:B------:R-:W-:-:S04]  /*1220*/  FADD R0, -R4, R13 ;  /* 0x0000000d04007221 */ /* 0x000fc80000000100 */
[----:B------:R-:W1:Y:S01]  /*1230*/  F2F.F64.F32 R18, R0 ;  /* 0x0000000000127310 */ /* 0x000e620000201800 */
[----:B0-----:R-:W-:-:S04]  /*1240*/  FFMA R17, -R21, R20, 1 ;  /* 0x3f80000015117423 */ /* 0x001fc80000000114 */
[----:B------:R-:W-:Y:S01]  /*1250*/  FFMA R20, R20, R17, R20 ;  /* 0x0000001114147223 */ /* 0x000fe20000000014 */
[----:B-1----:R-:W-:-:S08]  /*1260*/  DADD R18, R18, 0.5 ;  /* 0x3fe0000012127429 */ /* 0x002fd00000000000 */
[----:B------:R-:W-:-:S06]  /*1270*/  DMUL R18, R24, R18 ;  /* 0x0000001218127228 */ /* 0x000fcc0000000000 */
[----:B------:R-:W0:Y:S02]  /*1280*/  F2F.F32.F64 R13, R18 ;  /* 0x00000012000d7310 */ /* 0x000e240000301000 */
[----:B0-----:R-:W-:-:S06]  /*1290*/  FADD R41, -R16, R13 ;  /* 0x0000000d10297221 */ /* 0x001fcc0000000100 */
[----:B------:R-:W0:Y:S01]  /*12a0*/  FCHK P0, R41, R21 ;  /* 0x0000001529007302 */ /* 0x000e220000000000 */
[----:B------:R-:W-:-:S04]  /*12b0*/  FFMA R17, R41, R20, RZ ;  /* 0x0000001429117223 */ /* 0x000fc800000000ff */
[----:B------:R-:W-:-:S04]  /*12c0*/  FFMA R28, -R21, R17, R41 ;  /* 0x00000011151c7223 */ /* 0x000fc80000000129 */
[----:B------:R-:W-:Y:S01]  /*12d0*/  FFMA R0, R20, R28, R17 ;  /* 0x0000001c14007223 */ /* 0x000fe20000000011 */
[----:B0-----:R-:W-:Y:S06]  /*12e0*/  @!P0 BRA `(.L_x_27) ;  /* 0x00000000000c8947 */ /* 0x001fec0003800000 */
[----:B------:R-:W-:Y:S02]  /*12f0*/  MOV R39, R21 ;  /* 0x0000001500277202 */ /* 0x000fe40000000f00 */
[----:B------:R-:W-:-:S07]  /*1300*/  MOV R28, 0x1320 ;  /* 0x00001320001c7802 */ /* 0x000fce0000000f00 */
[----:B------:R-:W-:Y:S05]  /*1310*/  CALL.REL.NOINC `($__internal_2_$__cuda_sm3x_div_rn_noftz_f32_slowpath) ;  /* 0x0000003c00947944 */ /* 0x000fea0003c00000 */
.L_x_27:
[----:B------:R-:W-:Y:S05]  /*1320*/  BSYNC.RECONVERGENT B4 ;  /* 0x0000000000047941 */ /* 0x000fea0003800200 */
.L_x_26:
[----:B------:R-:W-:Y:S01]  /*1330*/  FFMA R17, R15, -0.5, R0 ;  /* 0xbf0000000f117823 */ /* 0x000fe20000000000 */
[----:B------:R-:W-:Y:S01]  /*1340*/  FMUL R0, R5, 3 ;  /* 0x4040000005007820 */ /* 0x000fe20000400000 */
[----:B------:R-:W-:Y:S01]  /*1350*/  BSSY.RECONVERGENT B4, `(.L_x_28) ;  /* 0x0000048000047945 */ /* 0x000fe20003800200 */
[----:B------:R-:W-:Y:S02]  /*1360*/  IMAD.MOV.U32 R31, RZ, RZ, RZ ;  /* 0x000000ffff1f7224 */ /* 0x000fe400078e00ff */
[----:B------:R-:W-:-:S05]  /*1370*/  FMUL R17, R17, R14 ;  /* 0x0000000e11117220 */ /* 0x000fca0000400000 */
[----:B------:R-:W-:-:S13]  /*1380*/  FSETP.GTU.AND P0, PT, R17, R0, PT ;  /* 0x000000001100720b */ /* 0x000fda0003f0c000 */
[----:B------:R-:W-:Y:S05]  /*1390*/  @P0 BRA `(.L_x_29) ;  /* 0x00000004000c0947 */ /* 0x000fea0003800000 */
[----:B------:R-:W0:Y:S01]  /*13a0*/  MUFU.RCP64H R19, R23 ;  /* 0x0000001700137308 */ /* 0x000e220000001800 */
[----:B------:R-:W-:Y:S01]  /*13b0*/  MOV R18, 0x1 ;  /* 0x0000000100127802 */ /* 0x000fe20000000f00 */
[----:B------:R-:W-:Y:S06]  /*13c0*/  BSSY.RECONVERGENT B0, `(.L_x_30) ;  /* 0x0000018000007945 */ /* 0x000fec0003800200 */
[----:B------:R-:W1:Y:S01]  /*13d0*/  F2F.F64.F32 R30, R17 ;  /* 0x00000011001e7310 */ /* 0x000e620000201800 */
[----:B0-----:R-:W-:-:S08]  /*13e0*/  DFMA R28, -R22, R18, 1 ;  /* 0x3ff00000161c742b */ /* 0x001fd00000000112 */
[----:B------:R-:W-:-:S08]  /*13f0*/  DFMA R28, R28, R28, R28 ;  /* 0x0000001c1c1c722b */ /* 0x000fd0000000001c */
[----:B------:R-:W-:Y:S02]  /*1400*/  DFMA R28, R18, R28, R18 ;  /* 0x0000001c121c722b */ /* 0x000fe40000000012 */
[----:B-1----:R-:W-:-:S06]  /*1410*/  DMUL R18, R30, -0.5 ;  /* 0xbfe000001e127828 */ /* 0x002fcc0000000000 */
[----:B------:R-:W-:Y:S02]  /*1420*/  DFMA R34, -R22, R28, 1 ;  /* 0x3ff000001622742b */ /* 0x000fe4000000011c */
[----:B------:R-:W-:-:S06]  /*1430*/  DMUL R18, R30, R18 ;  /* 0x000000121e127228 */ /* 0x000fcc0000000000 */
[----:B------:R-:W-:-:S04]  /*1440*/  DFMA R34, R28, R34, R28 ;  /* 0x000000221c22722b */ /* 0x000fc8000000001c */
[----:B------:R-:W-:-:S04]  /*1450*/  FSETP.GEU.AND P1, PT, |R19|, 6.5827683646048100446e-37, PT ;  /* 0x036000001300780b */ /* 0x000fc80003f2e200 */
[----:B------:R-:W-:-:S08]  /*1460*/  DMUL R30, R18, R34 ;  /* 0x00000022121e7228 */ /* 0x000fd00000000000 */
[----:B------:R-:W-:-:S08]  /*1470*/  DFMA R28, -R22, R30, R18 ;  /* 0x0000001e161c722b */ /* 0x000fd00000000112 */
[----:B------:R-:W-:-:S10]  /*1480*/  DFMA R28, R34, R28, R30 ;  /* 0x0000001c221c722b */ /* 0x000fd4000000001e */
[----:B------:R-:W-:-:S05]  /*1490*/  FFMA R0, RZ, R23, R29 ;  /* 0x00000017ff007223 */ /* 0x000fca000000001d */
[----:B------:R-:W-:-:S13]  /*14a0*/  FSETP.GT.AND P0, PT, |R0|, 1.469367938527859385e-39, PT ;  /* 0x001000000000780b */ /* 0x000fda0003f04200 */
[----:B------:R-:W-:Y:S05]  /*14b0*/  @P0 BRA P1, `(.L_x_31) ;  /* 0x0000000000200947 */ /* 0x000fea0000800000 */
[----:B------:R-:W-:Y:S01]  /*14c0*/  MOV R36, R18 ;  /* 0x0000001200247202 */ /* 0x000fe20000000f00 */
[----:B------:R-:W-:Y:S01]  /*14d0*/  IMAD.MOV.U32 R37, RZ, RZ, R19 ;  /* 0x000000ffff257224 */ /* 0x000fe200078e0013 */
[----:B------:R-:W-:Y:S02]  /*14e0*/  MOV R34, R22 ;  /* 0x0000001600227202 */ /* 0x000fe40000000f00 */
[----:B------:R-:W-:Y:S02]  /*14f0*/  MOV R35, R23 ;  /* 0x0000001700237202 */ /* 0x000fe40000000f00 */
[----:B------:R-:W-:-:S07]  /*1500*/  MOV R0, 0x1520 ;  /* 0x0000152000007802 */ /* 0x000fce0000000f00 */
[----:B------:R-:W-:Y:S05]  /*1510*/  CALL.REL.NOINC `($__internal_0_$__cuda_sm20_div_rn_f64_full) ;  /* 0x0000003400547944 */ /* 0x000fea0003c00000 */
[----:B------:R-:W-:Y:S01]  /*1520*/  IMAD.MOV.U32 R28, RZ, RZ, R46 ;  /* 0x000000ffff1c7224 */ /* 0x000fe200078e002e */
[----:B------:R-:W-:-:S07]  /*1530*/  MOV R29, R47 ;  /* 0x0000002f001d7202 */ /* 0x000fce0000000f00 */
.L_x_31:
[----:B------:R-:W-:Y:S05]  /*1540*/  BSYNC.RECONVERGENT B0 ;  /* 0x0000000000007941 */ /* 0x000fea0003800200 */
.L_x_30:
[----:B------:R-:W0:Y:S01]  /*1550*/  F2F.F32.F64 R28, R28 ;  /* 0x0000001c001c7310 */ /* 0x000e220000301000 */
[----:B------:R-:W-:Y:S02]  /*1560*/  HFMA2 R17, -RZ, RZ, 0.96630859375, -0.0022525787353515625 ;  /* 0x3bbb989dff117431 */ /* 0x000fe400000001ff */
[----:B------:R-:W-:Y:S01]  /*1570*/  IMAD.MOV.U32 R19, RZ, RZ, 0x437c0000 ;  /* 0x437c0000ff137424 */ /* 0x000fe200078e00ff */
[----:B------:R-:W-:Y:S04]  /*1580*/  BSSY.RECONVERGENT B0, `(.L_x_32) ;  /* 0x0000016000007945 */ /* 0x000fe80003800200 */
[----:B------:R-:W-:Y:S01]  /*1590*/  MUFU.RSQ R31, R6 ;  /* 0x00000006001f7308 */ /* 0x000fe20000001400 */
[----:B0-----:R-:W-:-:S04]  /*15a0*/  FFMA.SAT R0, R28, R17, 0.5 ;  /* 0x3f0000001c007423 */ /* 0x001fc80000002011 */
[----:B------:R-:W-:Y:S01]  /*15b0*/  FFMA.RM R0, R0, R19, 12582913 ;  /* 0x4b40000100007423 */ /* 0x000fe20000004013 */
[----:B------:R-:W-:-:S03]  /*15c0*/  IADD3 R19, PT, PT, R6, -0xd000000, RZ ;  /* 0xf300000006137810 */ /* 0x000fc60007ffe0ff */
[C---:B------:R-:W-:Y:S01]  /*15d0*/  FADD R17, R0.reuse, -12583039 ;  /* 0xcb40007f00117421 */ /* 0x040fe20000000000 */
[----:B------:R-:W-:Y:S02]  /*15e0*/  ISETP.GT.U32.AND P0, PT, R19, 0x727fffff, PT ;  /* 0x727fffff1300780c */ /* 0x000fe40003f04070 */
[----:B------:R-:W-:Y:S01]  /*15f0*/  SHF.L.U32 R41, R0, 0x17, RZ ;  /* 0x0000001700297819 */ /* 0x000fe200000006ff */
[----:B------:R-:W-:-:S04]  /*1600*/  FFMA R17, R28, 1.4426950216293334961, -R17 ;  /* 0x3fb8aa3b1c117823 */ /* 0x000fc80000000811 */
[----:B------:R-:W-:-:S04]  /*1610*/  FFMA R17, R28, 1.925963033500011079e-08, R17 ;  /* 0x32a570601c117823 */ /* 0x000fc80000000011 */
[----:B------:R-:W0:Y:S02]  /*1620*/  MUFU.EX2 R18, R17 ;  /* 0x0000001100127308 */ /* 0x000e240000000800 */
[----:B0-----:R-:W-:Y:S01]  /*1630*/  FMUL R41, R41, R18 ;  /* 0x0000001229297220 */ /* 0x001fe20000400000 */
[----:B------:R-:W-:Y:S06]  /*1640*/  @!P0 BRA `(.L_x_33) ;  /* 0x0000000000148947 */ /* 0x000fec0003800000 */
[----:B------:R-:W-:Y:S01]  /*1650*/  IMAD.MOV.U32 R0, RZ, RZ, R6 ;  /* 0x000000ffff007224 */ /* 0x000fe200078e0006 */
[----:B------:R-:W-:-:S07]  /*1660*/  MOV R28, 0x1680 ;  /* 0x00001680001c7802 */ /* 0x000fce0000000f00 */
[----:B------:R-:W-:Y:S05]  /*1670*/  CALL.REL.NOINC `($__internal_1_$__cuda_sm20_sqrt_rn_f32_slowpath) ;  /* 0x0000003800687944 */ /* 0x000fea0003c00000 */
[----:B------:R-:W-:Y:S01]  /*1680*/  MOV R39, R35 ;  /* 0x0000002300277202 */ /* 0x000fe20000000f00 */
[----:B------:R-:W-:Y:S06]  /*1690*/  BRA `(.L_x_34) ;  /* 0x0000000000107947 */ /* 0x000fec0003800000 */
.L_x_33:
[----:B------:R-:W-:Y:S01]  /*16a0*/  FMUL.FTZ R39, R6, R31 ;  /* 0x0000001f06277220 */ /* 0x000fe20000410000 */
[----:B------:R-:W-:-:S03]  /*16b0*/  FMUL.FTZ R17, R31, 0.5 ;  /* 0x3f0000001f117820 */ /* 0x000fc60000410000 */
[----:B------:R-:W-:-:S04]  /*16c0*/  FFMA R0, -R39, R39, R6 ;  /* 0x0000002727007223 */ /* 0x000fc80000000106 */
[----:B------:R-:W-:-:S07]  /*16d0*/  FFMA R39, R0, R17, R39 ;  /* 0x0000001100277223 */ /* 0x000fce0000000027 */
.L_x_34:
[----:B------:R-:W-:Y:S05]  /*16e0*/  BSYNC.RECONVERGENT B0 ;  /* 0x0000000000007941 */ /* 0x000fea0003800200 */
.L_x_32:
[----:B------:R-:W0:Y:S01]  /*16f0*/  MUFU.RCP R0, R39 ;  /* 0x0000002700007308 */ /* 0x000e220000001000 */
[----:B------:R-:W-:Y:S07]  /*1700*/  BSSY.RECONVERGENT B5, `(.L_x_35) ;  /* 0x000000a000057945 */ /* 0x000fee0003800200 */
[----:B------:R-:W1:Y:S01]  /*1710*/  FCHK P0, R41, R39 ;  /* 0x0000002729007302 */ /* 0x000e620000000000 */
[----:B0-----:R-:W-:-:S04]  /*1720*/  FFMA R17, R0, -R39, 1 ;  /* 0x3f80000000117423 */ /* 0x001fc80000000827 */
[----:B------:R-:W-:-:S04]  /*1730*/  FFMA R0, R0, R17, R0 ;  /* 0x0000001100007223 */ /* 0x000fc80000000000 */
[----:B------:R-:W-:-:S04]  /*1740*/  FFMA R18, R41, R0, RZ ;  /* 0x0000000029127223 */ /* 0x000fc800000000ff */
[----:B------:R-:W-:-:S04]  /*1750*/  FFMA R17, R18, -R39, R41 ;  /* 0x8000002712117223 */ /* 0x000fc80000000029 */
[----:B------:R-:W-:Y:S01]  /*1760*/  FFMA R0, R0, R17, R18 ;  /* 0x0000001100007223 */ /* 0x000fe20000000012 */
[----:B-1----:R-:W-:Y:S06]  /*1770*/  @!P0 BRA `(.L_x_36) ;  /* 0x0000000000088947 */ /* 0x002fec0003800000 */
[----:B------:R-:W-:-:S07]  /*1780*/  MOV R28, 0x17a0 ;  /* 0x000017a0001c7802 */ /* 0x000fce0000000f00 */
[----:B------:R-:W-:Y:S05]  /*1790*/  CALL.REL.NOINC `($__internal_2_$__cuda_sm3x_div_rn_noftz_f32_slowpath) ;  /* 0x0000003800747944 */ /* 0x000fea0003c00000 */
.L_x_36:
[----:B------:R-:W-:Y:S05]  /*17a0*/  BSYNC.RECONVERGENT B5 ;  /* 0x0000000000057941 */ /* 0x000fea0003800200 */
.L_x_35:
[----:B------:R-:W0:Y:S02]  /*17b0*/  LDCU UR5, c[0x0][0x3e0] ;  /* 0x00007c00ff0577ac */ /* 0x000e240008000800 */
[----:B0-----:R-:W-:-:S07]  /*17c0*/  FMUL R31, R0, UR5 ;  /* 0x00000005001f7c20 */ /* 0x001fce0008400000 */
.L_x_29:
[----:B------:R-:W-:Y:S05]  /*17d0*/  BSYNC.RECONVERGENT B4 ;  /* 0x0000000000047941 */ /* 0x000fea0003800200 */
.L_x_28:
[----:B------:R-:W0:Y:S01]  /*17e0*/  LDC R29, c[0x0][0x3dc] ;  /* 0x0000f700ff1d7b82 */ /* 0x000e220000000800 */
[--C-:B------:R-:W-:Y:S01]  /*17f0*/  FADD R17, -R9, R13.reuse ;  /* 0x0000000d09117221 */ /* 0x100fe20000000100 */
[----:B------:R-:W-:Y:S01]  /*1800*/  FADD R18, -R10, R13 ;  /* 0x0000000d0a127221 */ /* 0x000fe20000000100 */
[----:B------:R-:W-:Y:S02]  /*1810*/  BSSY.RECONVERGENT B4, `(.L_x_37) ;  /* 0x0000017000047945 */ /* 0x000fe40003800200 */
[----:B------:R-:W-:Y:S01]  /*1820*/  FFMA R0, R17, R43, R8 ;  /* 0x0000002b11007223 */ /* 0x000fe20000000008 */
[----:B------:R-:W-:Y:S01]  /*1830*/  FFMA R18, R18, R32, R11 ;  /* 0x0000002012127223 */ /* 0x000fe2000000000b */
[----:B0-----:R-:W0:Y:S02]  /*1840*/  MUFU.RCP R28, R29 ;  /* 0x0000001d001c7308 */ /* 0x001e240000001000 */
[CC--:B------:R-:W-:Y:S01]  /*1850*/  FFMA R0, R3.reuse, R29.reuse, R0 ;  /* 0x0000001d03007223 */ /* 0x0c0fe20000000000 */
[----:B------:R-:W-:-:S05]  /*1860*/  FFMA R19, R3, R29, R18 ;  /* 0x0000001d03137223 */ /* 0x000fca0000000012 */
[----:B------:R-:W-:-:S04]  /*1870*/  FSETP.GEU.AND P0, PT, R0, R19, PT ;  /* 0x000000130000720b */ /* 0x000fc80003f0e000 */
[CC--:B------:R-:W-:Y:S02]  /*1880*/  FSEL R20, R0.reuse, R19.reuse, !P0 ;  /* 0x0000001300147208 */ /* 0x0c0fe40004000000 */
[----:B------:R-:W-:Y:S02]  /*1890*/  FSETP.GT.AND P0, PT, R0, R19, PT ;  /* 0x000000130000720b */ /* 0x000fe40003f04000 */
[----:B------:R-:W1:Y:S01]  /*18a0*/  FCHK P1, R20, R29 ;  /* 0x0000001d14007302 */ /* 0x000e620000020000 */
[----:B0-----:R-:W-:Y:S01]  /*18b0*/  FFMA R13, R28, -R29, 1 ;  /* 0x3f8000001c0d7423 */ /* 0x001fe2000000081d */
[----:B------:R-:W-:-:S03]  /*18c0*/  FSEL R19, R0, R19, P0 ;  /* 0x0000001300137208 */ /* 0x000fc60000000000 */
[----:B------:R-:W-:-:S04]  /*18d0*/  FFMA R13, R28, R13, R28 ;  /* 0x0000000d1c0d7223 */ /* 0x000fc8000000001c */
[----:B------:R-:W-:-:S04]  /*18e0*/  FFMA R17, R13, R20, RZ ;  /* 0x000000140d117223 */ /* 0x000fc800000000ff */
[----:B------:R-:W-:-:S04]  /*18f0*/  FFMA R18, R17, -R29, R20 ;  /* 0x8000001d11127223 */ /* 0x000fc80000000014 */
[----:B------:R-:W-:Y:S01]  /*1900*/  FFMA R17, R13, R18, R17 ;  /* 0x000000120d117223 */ /* 0x000fe20000000011 */
[----:B-1----:R-:W-:Y:S06]  /*1910*/  @!P1 BRA `(.L_x_38) ;  /* 0x0000000000189947 */ /* 0x002fec0003800000 */
[----:B------:R-:W0:Y:S01]  /*1920*/  LDCU UR5, c[0x0][0x3dc] ;  /* 0x00007b80ff0577ac */ /* 0x000e220008000800 */
[----:B------:R-:W-:Y:S02]  /*1930*/  MOV R41, R20 ;  /* 0x0000001400297202 */ /* 0x000fe40000000f00 */
[----:B------:R-:W-:Y:S01]  /*1940*/  MOV R28, 0x1970 ;  /* 0x00001970001c7802 */ /* 0x000fe20000000f00 */
[----:B0-----:R-:W-:-:S07]  /*1950*/  IMAD.U32 R39, RZ, RZ, UR5 ;  /* 0x00000005ff277e24 */ /* 0x001fce000f8e00ff */
[----:B------:R-:W-:Y:S05]  /*1960*/  CALL.REL.NOINC `($__internal_2_$__cuda_sm3x_div_rn_noftz_f32_slowpath) ;  /* 0x0000003800007944 */ /* 0x000fea0003c00000 */
[----:B------:R-:W-:-:S07]  /*1970*/  MOV R17, R0 ;  /* 0x0000000000117202 */ /* 0x000fce0000000f00 */
.L_x_38:
[----:B------:R-:W-:Y:S05]  /*1980*/  BSYNC.RECONVERGENT B4 ;  /* 0x0000000000047941 */ /* 0x000fea0003800200 */
.L_x_37:
[----:B------:R-:W0:Y:S01]  /*1990*/  LDC R28, c[0x0][0x3dc] ;  /* 0x0000f700ff1c7b82 */ /* 0x000e220000000800 */
[----:B------:R-:W1:Y:S01]  /*19a0*/  F2I.FLOOR.NTZ R13, R17 ;  /* 0x00000011000d7305 */ /* 0x000e620000207100 */
[----:B------:R-:W-:Y:S01]  /*19b0*/  BSSY.RECONVERGENT B4, `(.L_x_39) ;  /* 0x000000f000047945 */ /* 0x000fe20003800200 */
[----:B-1----:R-:W-:-:S06]  /*19c0*/  I2FP.F32.S32 R13, R13 ;  /* 0x0000000d000d7245 */ /* 0x002fcc0000201400 */
[----:B0-----:R-:W0:Y:S08]  /*19d0*/  MUFU.RCP R29, R28 ;  /* 0x0000001c001d7308 */ /* 0x001e300000001000 */
[----:B------:R-:W1:Y:S01]  /*19e0*/  FCHK P0, R19, R28 ;  /* 0x0000001c13007302 */ /* 0x000e620000000000 */
[----:B0-----:R-:W-:-:S04]  /*19f0*/  FFMA R0, R29, -R28, 1 ;  /* 0x3f8000001d007423 */ /* 0x001fc8000000081c */
        /* <DEDUP_REMOVED lines=10> */
.L_x_40:
[----:B------:R-:W-:Y:S05]  /*1aa0*/  BSYNC.RECONVERGENT B4 ;  /* 0x0000000000047941 */ /* 0x000fea0003800200 */
.L_x_39:
        /* <DEDUP_REMOVED lines=12> */
[----:B------:R-:W-:-:S07]  /*1b70*/  MOV R0, R13 ;  /* 0x0000000d00007202 */ /* 0x000fce0000000f00 */
.L_x_45:
[----:B0-----:R-:W0:Y:S01]  /*1b80*/  LDC R34, c[0x0][0x3dc] ;  /* 0x0000f700ff227b82 */ /* 0x001e220000000800 */
[----:B------:R-:W-:Y:S01]  /*1b90*/  IADD3 R17, PT, PT, R30, 0x1, RZ ;  /* 0x000000011e117810 */ /* 0x000fe20007ffe0ff */
[----:B------:R-:W-:Y:S05]  /*1ba0*/  YIELD ;  /* 0x0000000000007946 */ /* 0x000fea0003800000 */
[----:B------:R-:W-:Y:S01]  /*1bb0*/  I2FP.F32.S32 R13, R17 ;  /* 0x00000011000d7245 */ /* 0x000fe20000201400 */
[----:B------:R-:W-:Y:S01]  /*1bc0*/  BSSY.RECONVERGENT B5, `(.L_x_43) ;  /* 0x0000014000057945 */ /* 0x000fe20003800200 */
[----:B0-----:R-:W-:-:S03]  /*1bd0*/  FMUL R29, R0, R34 ;  /* 0x00000022001d7220 */ /* 0x001fc60000400000 */
[----:B------:R-:W-:Y:S01]  /*1be0*/  FMUL R0, R13, R34 ;  /* 0x000000220d007220 */ /* 0x000fe20000400000 */
[----:B------:R-:W0:Y:S01]  /*1bf0*/  MUFU.RCP R35, R34 ;  /* 0x0000002200237308 */ /* 0x000e220000001000 */
[----:B------:R-:W-:-:S03]  /*1c00*/  FSETP.GT.AND P0, PT, R29, R20, PT ;  /* 0x000000141d00720b */ /* 0x000fc60003f04000 */
[CC--:B------:R-:W-:Y:S02]  /*1c10*/  FSETP.GEU.AND P1, PT, R0.reuse, R19.reuse, PT ;  /* 0x000000130000720b */ /* 0x0c0fe40003f2e000 */
        /* <DEDUP_REMOVED lines=14> */
.L_x_44:
[----:B------:R-:W-:Y:S05]  /*1d00*/  BSYNC.RECONVERGENT B5 ;  /* 0x0000000000057941 */ /* 0x000fea0003800200 */
.L_x_43:
[----:B------:R-:W0:Y:S01]  /*1d10*/  LDC.64 R28, c[0x0][0x380] ;  /* 0x0000e000ff1c7b82 */ /* 0x000e220000000a00 */
[----:B------:R-:W1:Y:S01]  /*1d20*/  LDCU UR5, c[0x0][0x3e4] ;  /* 0x00007c80ff0577ac */ /* 0x000e620008000800 */
[----:B------:R-:W-:Y:S01]  /*1d30*/  FSETP.GT.AND P0, PT, R18, R13, PT ;  /* 0x0000000d1200720b */ /* 0x000fe20003f04000 */
[----:B------:R-:W-:-:S04]  /*1d40*/  FMUL R0, R12, R0 ;  /* 0x000000000c007220 */ /* 0x000fc80000400000 */
[----:B------:R-:W-:Y:S01]  /*1d50*/  FMUL R37, R0, R31 ;  /* 0x0000001f00257220 */ /* 0x000fe20000400000 */
[----:B-1----:R-:W-:-:S04]  /*1d60*/  IMAD R35, R33, UR5, R30 ;  /* 0x0000000521237c24 */ /* 0x002fc8000f8e021e */
[----:B0-----:R-:W-:Y:S01]  /*1d70*/  IMAD.WIDE R28, R35, 0x4, R28 ;  /* 0x00000004231c7825 */ /* 0x001fe200078e021c */
[----:B------:R-:W-:-:S04]  /*1d80*/  MOV R0, R13 ;  /* 0x0000000d00007202 */ /* 0x000fc80000000f00 */
[----:B------:R0:W-:Y:S01]  /*1d90*/  REDG.E.ADD.F32.FTZ.RN.STRONG.GPU desc[UR8][R28.64], R37 ;  /* 0x000000251c0079a6 */ /* 0x0001e2000c12f308 */
[----:B------:R-:W-:Y:S01]  /*1da0*/  MOV R30, R17 ;  /* 0x00000011001e7202 */ /* 0x000fe20000000f00 */
[----:B------:R-:W-:Y:S06]  /*1db0*/  @P0 BRA `(.L_x_45) ;  /* 0xfffffffc00700947 */ /* 0x000fec000383ffff */
.L_x_42:
[----:B------:R-:W-:Y:S05]  /*1dc0*/  BSYNC B4 ;  /* 0x0000000000047941 */ /* 0x000fea0003800000 */
.L_x_41:
[----:B------:R-:W1:Y:S01]  /*1dd0*/  LDCU UR5, c[0x0][0x3e8] ;  /* 0x00007d00ff0577ac */ /* 0x000e620008000800 */
[----:B------:R-:W-:-:S04]  /*1de0*/  IADD3 R33, PT, PT, R33, 0x1, RZ ;  /* 0x0000000121217810 */ /* 0x000fc80007ffe0ff */
[----:B-1----:R-:W-:-:S13]  /*1df0*/  ISETP.NE.AND P0, PT, R33, UR5, PT ;  /* 0x0000000521007c0c */ /* 0x002fda000bf05270 */
[----:B------:R-:W-:Y:S05]  /*1e00*/  @P0 BRA `(.L_x_46) ;  /* 0xfffffff000f80947 */ /* 0x000fea000383ffff */
[----:B------:R-:W-:Y:S05]  /*1e10*/  BSYNC B3 ;  /* 0x0000000000037941 */ /* 0x000fea0003800000 */
.L_x_25:
[----:B------:R-:W-:Y:S05]  /*1e20*/  BRA `(.L_x_8) ;  /* 0x0000002c00047947 */ /* 0x000fea0003800000 */
.L_x_7:
        /* <DEDUP_REMOVED lines=18> */
.L_x_48:
[----:B------:R-:W-:Y:S05]  /*1f50*/  BSYNC.RECONVERGENT B3 ;  /* 0x0000000000037941 */ /* 0x000fea0003800200 */
.L_x_47:
        /* <DEDUP_REMOVED lines=14> */
.L_x_50:
[----:B------:R-:W-:Y:S05]  /*2040*/  BSYNC.RECONVERGENT B3 ;  /* 0x0000000000037941 */ /* 0x000fea0003800200 */
.L_x_49:
[----:B------:R-:W-:Y:S05]  /*2050*/  @P3 BRA `(.L_x_51) ;  /* 0x0000001000803947 */ /* 0x000fea0003800000 */
[----:B------:R-:W-:Y:S01]  /*2060*/  HFMA2 R19, -RZ, RZ, 0, 0 ;  /* 0x00000000ff137431 */ /* 0x000fe200000001ff */
[----:B------:R-:W-:Y:S06]  /*2070*/  BSSY B3, `(.L_x_52) ;  /* 0x000011d000037945 */ /* 0x000fec0003800000 */
.L_x_76:
[----:B------:R-:W-:Y:S01]  /*2080*/  I2FP.F32.U32 R0, R19 ;  /* 0x0000001300007245 */ /* 0x000fe20000201000 */
[----:B0123--:R-:W0:Y:S01]  /*2090*/  LDC R28, c[0x0][0x3e0] ;  /* 0x0000f800ff1c7b82 */ /* 0x00fe220000000800 */
[----:B------:R-:W-:Y:S05]  /*20a0*/  YIELD ;  /* 0x0000000000007946 */ /* 0x000fea0003800000 */
[----:B------:R-:W-:Y:S01]  /*20b0*/  FADD R0, -R3, R0 ;  /* 0x0000000003007221 */ /* 0x000fe20000000100 */
[----:B------:R-:W-:Y:S03]  /*20c0*/  BSSY.RECONVERGENT B4, `(.L_x_53) ;  /* 0x000001c000047945 */ /* 0x000fe60003800200 */
[----:B------:R-:W1:Y:S08]  /*20d0*/  F2F.F64.F32 R14, R0 ;  /* 0x00000000000e7310 */ /* 0x000e700000201800 */
[----:B0-----:R-:W0:Y:S01]  /*20e0*/  MUFU.RCP R18, R28 ;  /* 0x0000001c00127308 */ /* 0x001e220000001000 */
[----:B-1----:R-:W-:-:S08]  /*20f0*/  DADD R14, R14, 0.5 ;  /* 0x3fe000000e0e7429 */ /* 0x002fd00000000000 */
[----:B------:R-:W-:Y:S01]  /*2100*/  DMUL R20, R26, R14 ;  /* 0x0000000e1a147228 */ /* 0x000fe20000000000 */
[----:B0-----:R-:W-:-:S09]  /*2110*/  FFMA R29, R18, -R28, 1 ;  /* 0x3f800000121d7423 */ /* 0x001fd2000000081c */
[----:B------:R-:W0:Y:S01]  /*2120*/  F2F.F32.F64 R20, R20 ;  /* 0x0000001400147310 */ /* 0x000e220000301000 */
[----:B------:R-:W-:Y:S01]  /*2130*/  FFMA R18, R18, R29, R18 ;  /* 0x0000001d12127223 */ /* 0x000fe20000000012 */
[--C-:B0-----:R-:W-:Y:S01]  /*2140*/  FADD R14, -R8, R20.reuse ;  /* 0x00000014080e7221 */ /* 0x101fe20000000100 */
[----:B------:R-:W-:-:S03]  /*2150*/  FADD R15, -R11, R20 ;  /* 0x000000140b0f7221 */ /* 0x000fc60000000100 */
[----:B------:R-:W-:Y:S01]  /*2160*/  FFMA R13, R14, R16, R9 ;  /* 0x000000100e0d7223 */ /* 0x000fe20000000009 */
[----:B------:R-:W-:-:S03]  /*2170*/  FFMA R15, R15, R17, R10 ;  /* 0x000000110f0f7223 */ /* 0x000fc6000000000a */
[CC--:B------:R-:W-:Y:S01]  /*2180*/  FFMA R13, R4.reuse, R28.reuse, R13 ;  /* 0x0000001c040d7223 */ /* 0x0c0fe2000000000d */
[----:B------:R-:W-:-:S05]  /*2190*/  FFMA R14, R4, R28, R15 ;  /* 0x0000001c040e7223 */ /* 0x000fca000000000f */
        /* <DEDUP_REMOVED lines=14> */
.L_x_54:
[----:B------:R-:W-:Y:S05]  /*2280*/  BSYNC.RECONVERGENT B4 ;  /* 0x0000000000047941 */ /* 0x000fea0003800200 */
.L_x_53:
[----:B------:R-:W0:Y:S01]  /*2290*/  LDC R21, c[0x0][0x3e0] ;  /* 0x0000f800ff157b82 */ /* 0x000e220000000800 */
[----:B------:R-:W-:Y:S01]  /*22a0*/  F2I.FLOOR.NTZ R32, R0 ;  /* 0x0000000000207305 */ /* 0x000fe20000207100 */
[----:B------:R-:W-:Y:S07]  /*22b0*/  BSSY.RECONVERGENT B4, `(.L_x_55) ;  /* 0x000000f000047945 */ /* 0x000fee0003800200 */
        /* <DEDUP_REMOVED lines=13> */
[----:B------:R-:W-:-:S07]  /*2390*/  MOV R18, R0 ;  /* 0x0000000000127202 */ /* 0x000fce0000000f00 */
.L_x_56:
[----:B------:R-:W-:Y:S05]  /*23a0*/  BSYNC.RECONVERGENT B4 ;  /* 0x0000000000047941 */ /* 0x000fea0003800200 */
.L_x_55:
[----:B------:R-:W0:Y:S01]  /*23b0*/  LDC R13, c[0x0][0x3e8] ;  /* 0x0000fa00ff0d7b82 */ /* 0x000e220000000800 */
[----:B------:R-:W0:Y:S01]  /*23c0*/  F2I.FLOOR.NTZ R18, R18 ;  /* 0x0000001200127305 */ /* 0x000e220000207100 */
[----:B------:R-:W-:Y:S01]  /*23d0*/  VIMNMX R32, PT, PT, RZ, R32, !PT ;  /* 0x00000020ff207248 */ /* 0x000fe20007fe0100 */
[----:B------:R-:W-:Y:S01]  /*23e0*/  BSSY B4, `(.L_x_57) ;  /* 0x00000e1000047945 */ /* 0x000fe20003800000 */
[----:B0-----:R-:W-:-:S13]  /*23f0*/  ISETP.GE.AND P0, PT, R18, R13, PT ;  /* 0x0000000d1200720c */ /* 0x001fda0003f06270 */
[----:B------:R-:W-:-:S05]  /*2400*/  @!P0 VIADD R13, R18, 0x1 ;  /* 0x00000001120d8836 */ /* 0x000fca0000000000 */
[----:B------:R-:W-:-:S13]  /*2410*/  ISETP.GE.AND P0, PT, R32, R13, PT ;  /* 0x0000000d2000720c */ /* 0x000fda0003f06270 */
[----:B------:R-:W-:Y:S05]  /*2420*/  @P0 BRA `(.L_x_58) ;  /* 0x0000000c00700947 */ /* 0x000fea0003800000 */
[----:B------:R-:W-:Y:S01]  /*2430*/  IADD3 R31, PT, PT, -R32, R13, RZ ;  /* 0x0000000d201f7210 */ /* 0x000fe20007ffe1ff */
[----:B------:R-:W-:Y:S01]  /*2440*/  BSSY.RECONVERGENT B5, `(.L_x_59) ;  /* 0x0000061000057945 */ /* 0x000fe20003800200 */
[----:B------:R-:W-:Y:S02]  /*2450*/  MOV R18, R32 ;  /* 0x0000002000127202 */ /* 0x000fe40000000f00 */
[----:B------:R-:W-:-:S13]  /*2460*/  LOP3.LUT P0, R31, R31, 0x3, RZ, 0xc0, !PT ;  /* 0x000000031f1f7812 */ /* 0x000fda000780c0ff */
[----:B------:R-:W-:Y:S05]  /*2470*/  @!P0 BRA `(.L_x_60) ;  /* 0x0000000400748947 */ /* 0x000fea0003800000 */
[----:B------:R-:W0:Y:S01]  /*2480*/  LDC R28, c[0x0][0x3e0] ;  /* 0x0000f800ff1c7b82 */ /* 0x000e220000000800 */
[----:B------:R-:W-:Y:S01]  /*2490*/  IADD3 R18, PT, PT, R32, 0x1, RZ ;  /* 0x0000000120127810 */ /* 0x000fe20007ffe0ff */
[----:B------:R-:W-:Y:S01]  /*24a0*/  BSSY.RECONVERGENT B6, `(.L_x_61) ;  /* 0x0000016000067945 */ /* 0x000fe20003800200 */
[----:B------:R-:W-:Y:S02]  /*24b0*/  I2FP.F32.U32 R0, R32 ;  /* 0x0000002000007245 */ /* 0x000fe40000201000 */
[----:B------:R-:W-:-:S03]  /*24c0*/  I2FP.F32.U32 R30, R18 ;  /* 0x00000012001e7245 */ /* 0x000fc60000201000 */
[-C--:B0-----:R-:W-:Y:S02]  /*24d0*/  FMUL R0, R0, R28.reuse ;  /* 0x0000001c00007220 */ /* 0x081fe40000400000 */
[----:B------:R-:W-:Y:S01]  /*24e0*/  FMUL R30, R30, R28 ;  /* 0x0000001c1e1e7220 */ /* 0x000fe20000400000 */
[----:B------:R-:W0:Y:S02]  /*24f0*/  MUFU.RCP R29, R28 ;  /* 0x0000001c001d7308 */ /* 0x000e240000001000 */
[-C--:B------:R-:W-:Y:S02]  /*2500*/  FSETP.GT.AND P0, PT, R0, R15.reuse, PT ;  /* 0x0000000f0000720b */ /* 0x080fe40003f04000 */
[-C--:B------:R-:W-:Y:S02]  /*2510*/  FSETP.GEU.AND P1, PT, R30, R14.reuse, PT ;  /* 0x0000000e1e00720b */ /* 0x080fe40003f2e000 */
        /* <DEDUP_REMOVED lines=14> */
.L_x_62:
[----:B------:R-:W-:Y:S05]  /*2600*/  BSYNC.RECONVERGENT B6 ;  /* 0x0000000000067941 */ /* 0x000fea0003800200 */
.L_x_61:
[----:B------:R-:W0:Y:S01]  /*2610*/  LDC.64 R28, c[0x0][0x380] ;  /* 0x0000e000ff1c7b82 */ /* 0x000e220000000a00 */
[----:B------:R-:W1:Y:S01]  /*2620*/  LDCU UR5, c[0x0][0x3e4] ;  /* 0x00007c80ff0577ac */ /* 0x000e620008000800 */
[----:B------:R-:W-:Y:S01]  /*2630*/  ISETP.NE.AND P0, PT, R31, 0x1, PT ;  /* 0x000000011f00780c */ /* 0x000fe20003f05270 */
[----:B------:R-:W-:Y:S01]  /*2640*/  FMUL R33, R12, R0 ;  /* 0x000000000c217220 */ /* 0x000fe20000400000 */
[----:B-1----:R-:W-:-:S04]  /*2650*/  IMAD R21, R32, UR5, R19 ;  /* 0x0000000520157c24 */ /* 0x002fc8000f8e0213 */
[----:B0-----:R-:W-:-:S05]  /*2660*/  IMAD.WIDE.U32 R28, R21, 0x4, R28 ;  /* 0x00000004151c7825 */ /* 0x001fca00078e001c */
[----:B------:R0:W-:Y:S02]  /*2670*/  REDG.E.ADD.F32.FTZ.RN.STRONG.GPU desc[UR8][R28.64], R33 ;  /* 0x000000211c0079a6 */ /* 0x0001e4000c12f308 */
[----:B------:R-:W-:Y:S05]  /*2680*/  @!P0 BRA `(.L_x_60) ;  /* 0x0000000000f08947 */ /* 0x000fea0003800000 */
[----:B------:R-:W1:Y:S01]  /*2690*/  LDC R34, c[0x0][0x3e0] ;  /* 0x0000f800ff227b82 */ /* 0x000e620000000800 */
[----:B------:R-:W-:Y:S01]  /*26a0*/  IADD3 R18, PT, PT, R32, 0x2, RZ ;  /* 0x0000000220127810 */ /* 0x000fe20007ffe0ff */
[----:B------:R-:W-:Y:S01]  /*26b0*/  BSSY.RECONVERGENT B6, `(.L_x_63) ;  /* 0x0000014000067945 */ /* 0x000fe20003800200 */
[CC--:B------:R-:W-:Y:S02]  /*26c0*/  FSETP.GT.AND P0, PT, R30.reuse, R15.reuse, PT ;  /* 0x0000000f1e00720b */ /* 0x0c0fe40003f04000 */
[----:B------:R-:W-:Y:S02]  /*26d0*/  I2FP.F32.U32 R20, R18 ;  /* 0x0000001200147245 */ /* 0x000fe40000201000 */
[----:B0-----:R-:W-:-:S03]  /*26e0*/  FSEL R29, R30, R15, P0 ;  /* 0x0000000f1e1d7208 */ /* 0x001fc60000000000 */
[----:B-1----:R-:W-:Y:S01]  /*26f0*/  FMUL R20, R20, R34 ;  /* 0x0000002214147220 */ /* 0x002fe20000400000 */
[----:B------:R-:W0:Y:S04]  /*2700*/  MUFU.RCP R33, R34 ;  /* 0x0000002200217308 */ /* 0x000e280000001000 */
[----:B------:R-:W-:-:S04]  /*2710*/  FSETP.GEU.AND P1, PT, R20, R14, PT ;  /* 0x0000000e1400720b */ /* 0x000fc80003f2e000 */
[----:B------:R-:W-:-:S05]  /*2720*/  FSEL R0, R20, R14, !P1 ;  /* 0x0000000e14007208 */ /* 0x000fca0004800000 */
[----:B------:R-:W-:-:S04]  /*2730*/  FADD R41, R0, -R29 ;  /* 0x8000001d00297221 */ /* 0x000fc80000000000 */
        /* <DEDUP_REMOVED lines=8> */
[----:B------:R-:W-:Y:S02]  /*27c0*/  MOV R28, 0x27f0 ;  /* 0x000027f0001c7802 */ /* 0x000fe40000000f00 */
[----:B0-----:R-:W-:-:S07]  /*27d0*/  MOV R39, UR5 ;  /* 0x0000000500277c02 */ /* 0x001fce0008000f00 */
[----:B------:R-:W-:Y:S05]  /*27e0*/  CALL.REL.NOINC `($__internal_2_$__cuda_sm3x_div_rn_noftz_f32_slowpath) ;  /* 0x0000002800607944 */ /* 0x000fea0003c00000 */
.L_x_64:
[----:B------:R-:W-:Y:S05]  /*27f0*/  BSYNC.RECONVERGENT B6 ;  /* 0x0000000000067941 */ /* 0x000fea0003800200 */
.L_x_63:
[----:B------:R-:W0:Y:S01]  /*2800*/  LDC.64 R28, c[0x0][0x380] ;  /* 0x0000e000ff1c7b82 */ /* 0x000e220000000a00 */
[----:B------:R-:W1:Y:S01]  /*2810*/  LDCU UR5, c[0x0][0x3e4] ;  /* 0x00007c80ff0577ac */ /* 0x000e620008000800 */
[----:B------:R-:W-:Y:S01]  /*2820*/  ISETP.NE.AND P0, PT, R31, 0x2, PT ;  /* 0x000000021f00780c */ /* 0x000fe20003f05270 */
[----:B------:R-:W-:Y:S01]  /*2830*/  FMUL R33, R12, R0 ;  /* 0x000000000c217220 */ /* 0x000fe20000400000 */
[----:B-1----:R-:W-:-:S05]  /*2840*/  IADD3 R21, PT, PT, R21, UR5, RZ ;  /* 0x0000000515157c10 */ /* 0x002fca000fffe0ff */
[----:B0-----:R-:W-:-:S05]  /*2850*/  IMAD.WIDE.U32 R28, R21, 0x4, R28 ;  /* 0x00000004151c7825 */ /* 0x001fca00078e001c */
[----:B------:R1:W-:Y:S01]  /*2860*/  REDG.E.ADD.F32.FTZ.RN.STRONG.GPU desc[UR8][R28.64], R33 ;  /* 0x000000211c0079a6 */ /* 0x0003e2000c12f308 */
[----:B------:R-:W-:Y:S05]  /*2870*/  @!P0 BRA `(.L_x_60) ;  /* 0x0000000000748947 */ /* 0x000fea0003800000 */
[----:B-1----:R-:W0:Y:S01]  /*2880*/  LDC R28, c[0x0][0x3e0] ;  /* 0x0000f800ff1c7b82 */ /* 0x002e220000000800 */
[----:B------:R-:W-:Y:S01]  /*2890*/  VIADD R18, R32, 0x3 ;  /* 0x0000000320127836 */ /* 0x000fe20000000000 */
[CC--:B------:R-:W-:Y:S01]  /*28a0*/  FSETP.GT.AND P0, PT, R20.reuse, R15.reuse, PT ;  /* 0x0000000f1400720b */ /* 0x0c0fe20003f04000 */
[----:B------:R-:W-:Y:S03]  /*28b0*/  BSSY.RECONVERGENT B6, `(.L_x_65) ;  /* 0x0000013000067945 */ /* 0x000fe60003800200 */
[----:B------:R-:W-:Y:S02]  /*28c0*/  I2FP.F32.U32 R0, R18 ;  /* 0x0000001200007245 */ /* 0x000fe40000201000 */
[----:B------:R-:W-:-:S03]  /*28d0*/  FSEL R20, R20, R15, P0 ;  /* 0x0000000f14147208 */ /* 0x000fc60000000000 */
[----:B0-----:R-:W-:Y:S01]  /*28e0*/  FMUL R29, R0, R28 ;  /* 0x0000001c001d7220 */ /* 0x001fe20000400000 */
        /* <DEDUP_REMOVED lines=15> */
.L_x_66:
[----:B------:R-:W-:Y:S05]  /*29e0*/  BSYNC.RECONVERGENT B6 ;  /* 0x0000000000067941 */ /* 0x000fea0003800200 */
.L_x_65:
[----:B------:R-:W0:Y:S01]  /*29f0*/  LDC.64 R28, c[0x0][0x380] ;  /* 0x0000e000ff1c7b82 */ /* 0x000e220000000a00 */
[----:B------:R-:W1:Y:S01]  /*2a00*/  LDCU UR5, c[0x0][0x3e4] ;  /* 0x00007c80ff0577ac */ /* 0x000e620008000800 */
[----:B------:R-:W-:Y:S01]  /*2a10*/  FMUL R31, R12, R0 ;  /* 0x000000000c1f7220 */ /* 0x000fe20000400000 */
[----:B-1----:R-:W-:-:S05]  /*2a20*/  IADD3 R21, PT, PT, R21, UR5, RZ ;  /* 0x0000000515157c10 */ /* 0x002fca000fffe0ff */
[----:B0-----:R-:W-:-:S05]  /*2a30*/  IMAD.WIDE.U32 R28, R21, 0x4, R28 ;  /* 0x00000004151c7825 */ /* 0x001fca00078e001c */
[----:B------:R2:W-:Y:S02]  /*2a40*/  REDG.E.ADD.F32.FTZ.RN.STRONG.GPU desc[UR8][R28.64], R31 ;  /* 0x0000001f1c0079a6 */ /* 0x0005e4000c12f308 */
.L_x_60:
[----:B------:R-:W-:Y:S05]  /*2a50*/  BSYNC.RECONVERGENT B5 ;  /* 0x0000000000057941 */ /* 0x000fea0003800200 */
.L_x_59:
[----:B------:R-:W-:-:S04]  /*2a60*/  IADD3 R0, PT, PT, R32, -R13, RZ ;  /* 0x8000000d20007210 */ /* 0x000fc80007ffe0ff */
[----:B------:R-:W-:-:S13]  /*2a70*/  ISETP.GT.U32.AND P0, PT, R0, -0x4, PT ;  /* 0xfffffffc0000780c */ /* 0x000fda0003f04070 */
[----:B------:R-:W-:Y:S05]  /*2a80*/  @P0 BRA `(.L_x_58) ;  /* 0x0000000400d80947 */ /* 0x000fea0003800000 */
.L_x_75:
[----:B0123--:R-:W0:Y:S01]  /*2a90*/  LDC R28, c[0x0][0x3e0] ;  /* 0x0000f800ff1c7b82 */ /* 0x00fe220000000800 */
[----:B------:R-:W-:Y:S01]  /*2aa0*/  VIADD R0, R18, 0x1 ;  /* 0x0000000112007836 */ /* 0x000fe20000000000 */
[----:B------:R-:W-:Y:S01]  /*2ab0*/  I2FP.F32.U32 R20, R18 ;  /* 0x0000001200147245 */ /* 0x000fe20000201000 */
[----:B------:R-:W-:Y:S05]  /*2ac0*/  YIELD ;  /* 0x0000000000007946 */ /* 0x000fea0003800000 */
[----:B------:R-:W-:Y:S01]  /*2ad0*/  I2FP.F32.U32 R0, R0 ;  /* 0x0000000000007245 */ /* 0x000fe20000201000 */
[----:B------:R-:W-:Y:S01]  /*2ae0*/  BSSY.RECONVERGENT B5, `(.L_x_67) ;  /* 0x0000014000057945 */ /* 0x000fe20003800200 */
[----:B0-----:R-:W-:-:S03]  /*2af0*/  FMUL R20, R20, R28 ;  /* 0x0000001c14147220 */ /* 0x001fc60000400000 */
[----:B------:R-:W-:Y:S01]  /*2b00*/  FMUL R30, R0, R28 ;  /* 0x0000001c001e7220 */ /* 0x000fe20000400000 */
[----:B------:R-:W0:Y:S01]  /*2b10*/  MUFU.RCP R29, R28 ;  /* 0x0000001c001d7308 */ /* 0x000e220000001000 */
[----:B------:R-:W-:-:S03]  /*2b20*/  FSETP.GT.AND P0, PT, R20, R15, PT ;  /* 0x0000000f1400720b */ /* 0x000fc60003f04000 */
        /* <DEDUP_REMOVED lines=12> */
[----:B------:R-:W-:Y:S02]  /*2bf0*/  MOV R28, 0x2c20 ;  /* 0x00002c20001c7802 */ /* 0x000fe40000000f00 */
[----:B0-----:R-:W-:-:S07]  /*2c00*/  MOV R39, UR5 ;  /* 0x0000000500277c02 */ /* 0x001fce0008000f00 */
[----:B------:R-:W-:Y:S05]  /*2c10*/  CALL.REL.NOINC `($__internal_2_$__cuda_sm3x_div_rn_noftz_f32_slowpath) ;  /* 0x0000002400547944 */ /* 0x000fea0003c00000 */
.L_x_68:
[----:B------:R-:W-:Y:S05]  /*2c20*/  BSYNC.RECONVERGENT B5 ;  /* 0x0000000000057941 */ /* 0x000fea0003800200 */
.L_x_67:
[----:B------:R-:W0:Y:S08]  /*2c30*/  LDC.64 R20, c[0x0][0x3e0] ;  /* 0x0000f800ff147b82 */ /* 0x000e300000000a00 */
[----:B------:R-:W1:Y:S01]  /*2c40*/  LDC.64 R28, c[0x0][0x380] ;  /* 0x0000e000ff1c7b82 */ /* 0x000e620000000a00 */
[----:B0-----:R-:W-:Y:S02]  /*2c50*/  IMAD R32, R18, R21, R19 ;  /* 0x0000001512207224 */ /* 0x001fe400078e0213 */
[----:B------:R-:W-:Y:S01]  /*2c60*/  FMUL R21, R12, R0 ;  /* 0x000000000c157220 */ /* 0x000fe20000400000 */
[----:B------:R-:W-:-:S04]  /*2c70*/  IADD3 R0, PT, PT, R18, 0x2, RZ ;  /* 0x0000000212007810 */ /* 0x000fc80007ffe0ff */
[----:B------:R-:W-:Y:S01]  /*2c80*/  I2FP.F32.U32 R31, R0 ;  /* 0x00000000001f7245 */ /* 0x000fe20000201000 */
[----:B------:R-:W0:Y:S01]  /*2c90*/  MUFU.RCP R35, R20 ;  /* 0x0000001400237308 */ /* 0x000e220000001000 */
[----:B------:R-:W-:Y:S01]  /*2ca0*/  FSETP.GT.AND P0, PT, R30, R15, PT ;  /* 0x0000000f1e00720b */ /* 0x000fe20003f04000 */
[----:B-1----:R-:W-:-:S04]  /*2cb0*/  IMAD.WIDE.U32 R28, R32, 0x4, R28 ;  /* 0x00000004201c7825 */ /* 0x002fc800078e001c */
[----:B------:R-:W-:Y:S01]  /*2cc0*/  FMUL R31, R31, R20 ;  /* 0x000000141f1f7220 */ /* 0x000fe20000400000 */
[----:B------:R-:W-:Y:S01]  /*2cd0*/  FSEL R33, R30, R15, P0 ;  /* 0x0000000f1e217208 */ /* 0x000fe20000000000 */
[----:B------:R1:W-:Y:S01]  /*2ce0*/  REDG.E.ADD.F32.FTZ.RN.STRONG.GPU desc[UR8][R28.64], R21 ;  /* 0x000000151c0079a6 */ /* 0x0003e2000c12f308 */
[----:B------:R-:W-:Y:S02]  /*2cf0*/  BSSY.RECONVERGENT B5, `(.L_x_69) ;  /* 0x000000f000057945 */ /* 0x000fe40003800200 */
[----:B------:R-:W-:-:S04]  /*2d00*/  FSETP.GEU.AND P1, PT, R31, R14, PT ;  /* 0x0000000e1f00720b */ /* 0x000fc80003f2e000 */
[----:B------:R-:W-:Y:S01]  /*2d10*/  FSEL R0, R31, R14, !P1 ;  /* 0x0000000e1f007208 */ /* 0x000fe20004800000 */
[----:B0-----:R-:W-:-:S04]  /*2d20*/  FFMA R30, R35, -R20, 1 ;  /* 0x3f800000231e7423 */ /* 0x001fc80000000814 */
[----:B------:R-:W-:Y:S01]  /*2d30*/  FADD R41, R0, -R33 ;  /* 0x8000002100297221 */ /* 0x000fe20000000000 */
[----:B------:R-:W-:-:S03]  /*2d40*/  FFMA R0, R35, R30, R35 ;  /* 0x0000001e23007223 */ /* 0x000fc60000000023 */
[----:B------:R-:W0:Y:S01]  /*2d50*/  FCHK P0, R41, R20 ;  /* 0x0000001429007302 */ /* 0x000e220000000000 */
[----:B-1----:R-:W-:-:S04]  /*2d60*/  FFMA R21, R0, R41, RZ ;  /* 0x0000002900157223 */ /* 0x002fc800000000ff */
[----:B------:R-:W-:-:S04]  /*2d70*/  FFMA R28, R21, -R20, R41 ;  /* 0x80000014151c7223 */ /* 0x000fc80000000029 */
[----:B------:R-:W-:Y:S01]  /*2d80*/  FFMA R0, R0, R28, R21 ;  /* 0x0000001c00007223 */ /* 0x000fe20000000015 */
[----:B0-----:R-:W-:Y:S06]  /*2d90*/  @!P0 BRA `(.L_x_70) ;  /* 0x0000000000108947 */ /* 0x001fec0003800000 */
[----:B------:R-:W0:Y:S01]  /*2da0*/  LDCU UR5, c[0x0][0x3e0] ;  /* 0x00007c00ff0577ac */ /* 0x000e220008000800 */
[----:B------:R-:W-:Y:S02]  /*2db0*/  MOV R28, 0x2de0 ;  /* 0x00002de0001c7802 */ /* 0x000fe40000000f00 */
[----:B0-----:R-:W-:-:S07]  /*2dc0*/  MOV R39, UR5 ;  /* 0x0000000500277c02 */ /* 0x001fce0008000f00 */
[----:B------:R-:W-:Y:S05]  /*2dd0*/  CALL.REL.NOINC `($__internal_2_$__cuda_sm3x_div_rn_noftz_f32_slowpath) ;  /* 0x0000002000e47944 */ /* 0x000fea0003c00000 */
.L_x_70:
[----:B------:R-:W-:Y:S05]  /*2de0*/  BSYNC.RECONVERGENT B5 ;  /* 0x0000000000057941 */ /* 0x000fea0003800200 */
.L_x_69:
[----:B------:R-:W0:Y:S08]  /*2df0*/  LDC.64 R20, c[0x0][0x3e0] ;  /* 0x0000f800ff147b82 */ /* 0x000e300000000a00 */
[----:B------:R-:W1:Y:S01]  /*2e00*/  LDC.64 R28, c[0x0][0x380] ;  /* 0x0000e000ff1c7b82 */ /* 0x000e620000000a00 */
[----:B0-----:R-:W-:Y:S02]  /*2e10*/  IMAD.IADD R32, R32, 0x1, R21 ;  /* 0x0000000120207824 */ /* 0x001fe400078e0215 */
        /* <DEDUP_REMOVED lines=24> */
.L_x_72:
[----:B------:R-:W-:Y:S05]  /*2fa0*/  BSYNC.RECONVERGENT B5 ;  /* 0x0000000000057941 */ /* 0x000fea0003800200 */
.L_x_71:
[----:B------:R-:W0:Y:S01]  /*2fb0*/  LDC.64 R20, c[0x0][0x3e0] ;  /* 0x0000f800ff147b82 */ /* 0x000e220000000a00 */
[----:B------:R-:W-:Y:S02]  /*2fc0*/  VIADD R18, R18, 0x4 ;  /* 0x0000000412127836 */ /* 0x000fe40000000000 */
[----:B------:R-:W-:-:S03]  /*2fd0*/  FMUL R31, R12, R0 ;  /* 0x000000000c1f7220 */ /* 0x000fc60000400000 */
[----:B------:R-:W-:Y:S02]  /*2fe0*/  I2FP.F32.U32 R33, R18 ;  /* 0x0000001200217245 */ /* 0x000fe40000201000 */
[----:B------:R-:W1:Y:S01]  /*2ff0*/  LDC.64 R28, c[0x0][0x380] ;  /* 0x0000e000ff1c7b82 */ /* 0x000e620000000a00 */
[----:B------:R-:W-:-:S04]  /*3000*/  FSETP.GT.AND P0, PT, R30, R15, PT ;  /* 0x0000000f1e00720b */ /* 0x000fc80003f04000 */
[----:B------:R-:W-:Y:S01]  /*3010*/  FSEL R30, R30, R15, P0 ;  /* 0x0000000f1e1e7208 */ /* 0x000fe20000000000 */
[----:B0-----:R-:W-:Y:S01]  /*3020*/  FMUL R33, R33, R20 ;  /* 0x0000001421217220 */ /* 0x001fe20000400000 */
[----:B------:R-:W0:Y:S01]  /*3030*/  MUFU.RCP R35, R20 ;  /* 0x0000001400237308 */ /* 0x000e220000001000 */
[----:B------:R-:W-:-:S03]  /*3040*/  IADD3 R21, PT, PT, R32, R21, RZ ;  /* 0x0000001520157210 */ /* 0x000fc60007ffe0ff */
[-C--:B------:R-:W-:Y:S02]  /*3050*/  FSETP.GEU.AND P1, PT, R33, R14.reuse, PT ;  /* 0x0000000e2100720b */ /* 0x080fe40003f2e000 */
[----:B-1----:R-:W-:Y:S02]  /*3060*/  IMAD.WIDE.U32 R28, R21, 0x4, R28 ;  /* 0x00000004151c7825 */ /* 0x002fe400078e001c */
[----:B------:R-:W-:-:S03]  /*3070*/  FSEL R33, R33, R14, !P1 ;  /* 0x0000000e21217208 */ /* 0x000fc60004800000 */
[----:B------:R1:W-:Y:S02]  /*3080*/  REDG.E.ADD.F32.FTZ.RN.STRONG.GPU desc[UR8][R28.64], R31 ;  /* 0x0000001f1c0079a6 */ /* 0x0003e4000c12f308 */
[----:B------:R-:W-:Y:S01]  /*3090*/  FADD R41, R33, -R30 ;  /* 0x8000001e21297221 */ /* 0x000fe20000000000 */
[----:B------:R-:W-:Y:S03]  /*30a0*/  BSSY.RECONVERGENT B5, `(.L_x_73) ;  /* 0x000000c000057945 */ /* 0x000fe60003800200 */
[----:B------:R-:W2:Y:S01]  /*30b0*/  FCHK P0, R41, R20 ;  /* 0x0000001429007302 */ /* 0x000ea20000000000 */
[----:B0-----:R-:W-:-:S04]  /*30c0*/  FFMA R0, R35, -R20, 1 ;  /* 0x3f80000023007423 */ /* 0x001fc80000000814 */
[----:B------:R-:W-:-:S04]  /*30d0*/  FFMA R0, R35, R0, R35 ;  /* 0x0000000023007223 */ /* 0x000fc80000000023 */
[----:B-1----:R-:W-:-:S04]  /*30e0*/  FFMA R29, R0, R41, RZ ;  /* 0x00000029001d7223 */ /* 0x002fc800000000ff */
[----:B------:R-:W-:-:S04]  /*30f0*/  FFMA R28, R29, -R20, R41 ;  /* 0x800000141d1c7223 */ /* 0x000fc80000000029 */
[----:B------:R-:W-:Y:S01]  /*3100*/  FFMA R0, R0, R28, R29 ;  /* 0x0000001c00007223 */ /* 0x000fe2000000001d */
[----:B--2---:R-:W-:Y:S06]  /*3110*/  @!P0 BRA `(.L_x_74) ;  /* 0x0000000000108947 */ /* 0x004fec0003800000 */
[----:B------:R-:W0:Y:S01]  /*3120*/  LDCU UR5, c[0x0][0x3e0] ;  /* 0x00007c00ff0577ac */ /* 0x000e220008000800 */
[----:B------:R-:W-:Y:S02]  /*3130*/  MOV R28, 0x3160 ;  /* 0x00003160001c7802 */ /* 0x000fe40000000f00 */
[----:B0-----:R-:W-:-:S07]  /*3140*/  MOV R39, UR5 ;  /* 0x0000000500277c02 */ /* 0x001fce0008000f00 */
[----:B------:R-:W-:Y:S05]  /*3150*/  CALL.REL.NOINC `($__internal_2_$__cuda_sm3x_div_rn_noftz_f32_slowpath) ;  /* 0x0000002000047944 */ /* 0x000fea0003c00000 */
.L_x_74:
[----:B------:R-:W-:Y:S05]  /*3160*/  BSYNC.RECONVERGENT B5 ;  /* 0x0000000000057941 */ /* 0x000fea0003800200 */
.L_x_73:
[----:B------:R-:W0:Y:S01]  /*3170*/  LDC.64 R28, c[0x0][0x380] ;  /* 0x0000e000ff1c7b82 */ /* 0x000e220000000a00 */
[----:B------:R-:W1:Y:S01]  /*3180*/  LDCU UR5, c[0x0][0x3e4] ;  /* 0x00007c80ff0577ac */ /* 0x000e620008000800 */
[----:B------:R-:W-:Y:S01]  /*3190*/  ISETP.NE.AND P0, PT, R18, R13, PT ;  /* 0x0000000d1200720c */ /* 0x000fe20003f05270 */
[----:B------:R-:W-:Y:S01]  /*31a0*/  FMUL R31, R12, R0 ;  /* 0x000000000c1f7220 */ /* 0x000fe20000400000 */
[----:B-1----:R-:W-:-:S05]  /*31b0*/  IADD3 R21, PT, PT, R21, UR5, RZ ;  /* 0x0000000515157c10 */ /* 0x002fca000fffe0ff */
[----:B0-----:R-:W-:-:S05]  /*31c0*/  IMAD.WIDE.U32 R28, R21, 0x4, R28 ;  /* 0x00000004151c7825 */ /* 0x001fca00078e001c */
[----:B------:R3:W-:Y:S01]  /*31d0*/  REDG.E.ADD.F32.FTZ.RN.STRONG.GPU desc[UR8][R28.64], R31 ;  /* 0x0000001f1c0079a6 */ /* 0x0007e2000c12f308 */
[----:B------:R-:W-:Y:S05]  /*31e0*/  @P0 BRA `(.L_x_75) ;  /* 0xfffffff800280947 */ /* 0x000fea000383ffff */
.L_x_58:
[----:B------:R-:W-:Y:S05]  /*31f0*/  BSYNC B4 ;  /* 0x0000000000047941 */ /* 0x000fea0003800000 */
.L_x_57:
[----:B------:R-:W4:Y:S01]  /*3200*/  LDCU UR5, c[0x0][0x3e4] ;  /* 0x00007c80ff0577ac */ /* 0x000f220008000800 */
[----:B------:R-:W-:-:S04]  /*3210*/  IADD3 R19, PT, PT, R19, 0x1, RZ ;  /* 0x0000000113137810 */ /* 0x000fc80007ffe0ff */
[----:B----4-:R-:W-:-:S13]  /*3220*/  ISETP.NE.AND P0, PT, R19, UR5, PT ;  /* 0x0000000513007c0c */ /* 0x010fda000bf05270 */
[----:B------:R-:W-:Y:S05]  /*3230*/  @P0 BRA `(.L_x_76) ;  /* 0xffffffec00900947 */ /* 0x000fea000383ffff */
[----:B------:R-:W-:Y:S05]  /*3240*/  BSYNC B3 ;  /* 0x0000000000037941 */ /* 0x000fea0003800000 */
.L_x_52:
[----:B------:R-:W-:Y:S05]  /*3250*/  BRA `(.L_x_8) ;  /* 0x0000001400f87947 */ /* 0x000fea0003800000 */
.L_x_51:
[----:B------:R-:W-:Y:S01]  /*3260*/  FADD R18, -R13, R18 ;  /* 0x000000120d127221 */ /* 0x000fe20000000100 */
[----:B------:R-:W-:-:S07]  /*3270*/  IMAD.MOV.U32 R20, RZ, RZ, RZ ;  /* 0x000000ffff147224 */ /* 0x000fce00078e00ff */
.L_x_111:
[----:B------:R-:W-:Y:S01]  /*3280*/  I2FP.F32.U32 R0, R20 ;  /* 0x0000001400007245 */ /* 0x000fe20000201000 */
[----:B0-----:R-:W0:Y:S01]  /*3290*/  MUFU.RCP R19, R18 ;  /* 0x0000001200137308 */ /* 0x001e220000001000 */
[----:B------:R-:W-:Y:S05]  /*32a0*/  YIELD ;  /* 0x0000000000007946 */ /* 0x000fea0003800000 */
[----:B------:R-:W-:Y:S01]  /*32b0*/  FADD R0, -R3, R0 ;  /* 0x0000000003007221 */ /* 0x000fe20000000100 */
[----:B------:R-:W-:Y:S03]  /*32c0*/  BSSY.RECONVERGENT B3, `(.L_x_77) ;  /* 0x0000010000037945 */ /* 0x000fe60003800200 */
[----:B-123--:R-:W1:Y:S01]  /*32d0*/  F2F.F64.F32 R28, R0 ;  /* 0x00000000001c7310 */ /* 0x00ee620000201800 */
        /* <DEDUP_REMOVED lines=14> */
.L_x_78:
[----:B------:R-:W-:Y:S05]  /*33c0*/  BSYNC.RECONVERGENT B3 ;  /* 0x0000000000037941 */ /* 0x000fea0003800200 */
.L_x_77:
[----:B------:R-:W-:Y:S01]  /*33d0*/  FFMA R19, R15, -0.5, R0 ;  /* 0xbf0000000f137823 */ /* 0x000fe20000000000 */
[----:B------:R-:W-:Y:S01]  /*33e0*/  FMUL R0, R5, 3 ;  /* 0x4040000005007820 */ /* 0x000fe20000400000 */
[----:B------:R-:W-:Y:S02]  /*33f0*/  BSSY.RECONVERGENT B3, `(.L_x_79) ;  /* 0x0000048000037945 */ /* 0x000fe40003800200 */
[----:B------:R-:W-:Y:S01]  /*3400*/  FMUL R21, R19, R14 ;  /* 0x0000000e13157220 */ /* 0x000fe20000400000 */
[----:B------:R-:W-:-:S04]  /*3410*/  MOV R19, RZ ;  /* 0x000000ff00137202 */ /* 0x000fc80000000f00 */
[----:B------:R-:W-:-:S13]  /*3420*/  FSETP.GTU.AND P0, PT, R21, R0, PT ;  /* 0x000000001500720b */ /* 0x000fda0003f0c000 */
[----:B------:R-:W-:Y:S05]  /*3430*/  @P0 BRA `(.L_x_80) ;  /* 0x00000004000c0947 */ /* 0x000fea0003800000 */
[----:B------:R-:W0:Y:S01]  /*3440*/  MUFU.RCP64H R29, R23 ;  /* 0x00000017001d7308 */ /* 0x000e220000001800 */
[----:B------:R-:W-:Y:S01]  /*3450*/  HFMA2 R28, -RZ, RZ, 0, 5.9604644775390625e-08 ;  /* 0x00000001ff1c7431 */ /* 0x000fe200000001ff */
[----:B------:R-:W-:Y:S06]  /*3460*/  BSSY.RECONVERGENT B0, `(.L_x_81) ;  /* 0x0000018000007945 */ /* 0x000fec0003800200 */
[----:B------:R-:W1:Y:S01]  /*3470*/  F2F.F64.F32 R36, R21 ;  /* 0x0000001500247310 */ /* 0x000e620000201800 */
[----:B0-----:R-:W-:Y:S02]  /*3480*/  DFMA R34, -R22, R28, 1 ;  /* 0x3ff000001622742b */ /* 0x001fe4000000011c */
[----:B-1----:R-:W-:-:S06]  /*3490*/  DMUL R32, R36, -0.5 ;  /* 0xbfe0000024207828 */ /* 0x002fcc0000000000 */
[----:B------:R-:W-:Y:S02]  /*34a0*/  DFMA R34, R34, R34, R34 ;  /* 0x000000222222722b */ /* 0x000fe40000000022 */
[----:B------:R-:W-:-:S06]  /*34b0*/  DMUL R32, R36, R32 ;  /* 0x0000002024207228 */ /* 0x000fcc0000000000 */
[----:B------:R-:W-:-:S08]  /*34c0*/  DFMA R34, R28, R34, R28 ;  /* 0x000000221c22722b */ /* 0x000fd0000000001c */
[----:B------:R-:W-:Y:S01]  /*34d0*/  DFMA R28, -R22, R34, 1 ;  /* 0x3ff00000161c742b */ /* 0x000fe20000000122 */
[----:B------:R-:W-:-:S07]  /*34e0*/  FSETP.GEU.AND P1, PT, |R33|, 6.5827683646048100446e-37, PT ;  /* 0x036000002100780b */ /* 0x000fce0003f2e200 */
[----:B------:R-:W-:-:S08]  /*34f0*/  DFMA R28, R34, R28, R34 ;  /* 0x0000001c221c722b */ /* 0x000fd00000000022 */
[----:B------:R-:W-:-:S08]  /*3500*/  DMUL R36, R28, R32 ;  /* 0x000000201c247228 */ /* 0x000fd00000000000 */
[----:B------:R-:W-:-:S08]  /*3510*/  DFMA R34, -R22, R36, R32 ;  /* 0x000000241622722b */ /* 0x000fd00000000120 */
[----:B------:R-:W-:-:S10]  /*3520*/  DFMA R28, R28, R34, R36 ;  /* 0x000000221c1c722b */ /* 0x000fd40000000024 */
[----:B------:R-:W-:-:S05]  /*3530*/  FFMA R0, RZ, R23, R29 ;  /* 0x00000017ff007223 */ /* 0x000fca000000001d */
[----:B------:R-:W-:-:S13]  /*3540*/  FSETP.GT.AND P0, PT, |R0|, 1.469367938527859385e-39, PT ;  /* 0x001000000000780b */ /* 0x000fda0003f04200 */
[----:B------:R-:W-:Y:S05]  /*3550*/  @P0 BRA P1, `(.L_x_82) ;  /* 0x0000000000200947 */ /* 0x000fea0000800000 */
[----:B------:R-:W-:Y:S01]  /*3560*/  IMAD.MOV.U32 R36, RZ, RZ, R32 ;  /* 0x000000ffff247224 */ /* 0x000fe200078e0020 */
[----:B------:R-:W-:Y:S02]  /*3570*/  MOV R37, R33 ;  /* 0x0000002100257202 */ /* 0x000fe40000000f00 */
[----:B------:R-:W-:Y:S02]  /*3580*/  MOV R34, R22 ;  /* 0x0000001600227202 */ /* 0x000fe40000000f00 */
[----:B------:R-:W-:Y:S02]  /*3590*/  MOV R35, R23 ;  /* 0x0000001700237202 */ /* 0x000fe40000000f00 */
[----:B------:R-:W-:-:S07]  /*35a0*/  MOV R0, 0x35c0 ;  /* 0x000035c000007802 */ /* 0x000fce0000000f00 */
[----:B------:R-:W-:Y:S05]  /*35b0*/  CALL.REL.NOINC `($__internal_0_$__cuda_sm20_div_rn_f64_full) ;  /* 0x00000014002c7944 */ /* 0x000fea0003c00000 */
[----:B------:R-:W-:Y:S01]  /*35c0*/  IMAD.MOV.U32 R28, RZ, RZ, R46 ;  /* 0x000000ffff1c7224 */ /* 0x000fe200078e002e */
[----:B------:R-:W-:-:S07]  /*35d0*/  MOV R29, R47 ;  /* 0x0000002f001d7202 */ /* 0x000fce0000000f00 */
.L_x_82:
[----:B------:R-:W-:Y:S05]  /*35e0*/  BSYNC.RECONVERGENT B0 ;  /* 0x0000000000007941 */ /* 0x000fea0003800200 */
.L_x_81:
[----:B------:R-:W0:Y:S01]  /*35f0*/  F2F.F32.F64 R28, R28 ;  /* 0x0000001c001c7310 */ /* 0x000e220000301000 */
[----:B------:R-:W-:Y:S01]  /*3600*/  HFMA2 R19, -RZ, RZ, 0.96630859375, -0.0022525787353515625 ;  /* 0x3bbb989dff137431 */ /* 0x000fe200000001ff */
[----:B------:R-:W-:Y:S01]  /*3610*/  MOV R21, 0x437c0000 ;  /* 0x437c000000157802 */ /* 0x000fe20000000f00 */
[----:B------:R-:W-:Y:S01]  /*3620*/  VIADD R31, R6, 0xf3000000 ;  /* 0xf3000000061f7836 */ /* 0x000fe20000000000 */
[----:B------:R-:W-:Y:S04]  /*3630*/  BSSY.RECONVERGENT B0, `(.L_x_83) ;  /* 0x0000015000007945 */ /* 0x000fe80003800200 */
[----:B------:R-:W-:Y:S01]  /*3640*/  ISETP.GT.U32.AND P0, PT, R31, 0x727fffff, PT ;  /* 0x727fffff1f00780c */ /* 0x000fe20003f04070 */
[----:B0-----:R-:W-:-:S04]  /*3650*/  FFMA.SAT R0, R28, R19, 0.5 ;  /* 0x3f0000001c007423 */ /* 0x001fc80000002013 */
[----:B------:R-:W-:Y:S02]  /*3660*/  FFMA.RM R0, R0, R21, 12582913 ;  /* 0x4b40000100007423 */ /* 0x000fe40000004015 */
[----:B------:R-:W-:Y:S02]  /*3670*/  MUFU.RSQ R21, R6 ;  /* 0x0000000600157308 */ /* 0x000fe40000001400 */
[C---:B------:R-:W-:Y:S01]  /*3680*/  FADD R19, R0.reuse, -12583039 ;  /* 0xcb40007f00137421 */ /* 0x040fe20000000000 */
[----:B------:R-:W-:-:S03]  /*3690*/  SHF.L.U32 R41, R0, 0x17, RZ ;  /* 0x0000001700297819 */ /* 0x000fc600000006ff */
[----:B------:R-:W-:-:S04]  /*36a0*/  FFMA R19, R28, 1.4426950216293334961, -R19 ;  /* 0x3fb8aa3b1c137823 */ /* 0x000fc80000000813 */
[----:B------:R-:W-:-:S04]  /*36b0*/  FFMA R19, R28, 1.925963033500011079e-08, R19 ;  /* 0x32a570601c137823 */ /* 0x000fc80000000013 */
[----:B------:R-:W0:Y:S02]  /*36c0*/  MUFU.EX2 R32, R19 ;  /* 0x0000001300207308 */ /* 0x000e240000000800 */
[----:B0-----:R-:W-:Y:S01]  /*36d0*/  FMUL R41, R41, R32 ;  /* 0x0000002029297220 */ /* 0x001fe20000400000 */
[----:B------:R-:W-:Y:S06]  /*36e0*/  @!P0 BRA `(.L_x_84) ;  /* 0x0000000000148947 */ /* 0x000fec0003800000 */
[----:B------:R-:W-:Y:S02]  /*36f0*/  MOV R0, R6 ;  /* 0x0000000600007202 */ /* 0x000fe40000000f00 */
[----:B------:R-:W-:-:S07]  /*3700*/  MOV R28, 0x3720 ;  /* 0x00003720001c7802 */ /* 0x000fce0000000f00 */
[----:B------:R-:W-:Y:S05]  /*3710*/  CALL.REL.NOINC `($__internal_1_$__cuda_sm20_sqrt_rn_f32_slowpath) ;  /* 0x0000001800407944 */ /* 0x000fea0003c00000 */
[----:B------:R-:W-:Y:S01]  /*3720*/  MOV R39, R35 ;  /* 0x0000002300277202 */ /* 0x000fe20000000f00 */
[----:B------:R-:W-:Y:S06]  /*3730*/  BRA `(.L_x_85) ;  /* 0x0000000000107947 */ /* 0x000fec0003800000 */
.L_x_84:
[----:B------:R-:W-:Y:S01]  /*3740*/  FMUL.FTZ R39, R6, R21 ;  /* 0x0000001506277220 */ /* 0x000fe20000410000 */
[----:B------:R-:W-:-:S03]  /*3750*/  FMUL.FTZ R19, R21, 0.5 ;  /* 0x3f00000015137820 */ /* 0x000fc60000410000 */
[----:B------:R-:W-:-:S04]  /*3760*/  FFMA R0, -R39, R39, R6 ;  /* 0x0000002727007223 */ /* 0x000fc80000000106 */
[----:B------:R-:W-:-:S07]  /*3770*/  FFMA R39, R0, R19, R39 ;  /* 0x0000001300277223 */ /* 0x000fce0000000027 */
.L_x_85:
[----:B------:R-:W-:Y:S05]  /*3780*/  BSYNC.RECONVERGENT B0 ;  /* 0x0000000000007941 */ /* 0x000fea0003800200 */
.L_x_83:
        /* <DEDUP_REMOVED lines=11> */
.L_x_87:
[----:B------:R-:W-:Y:S05]  /*3840*/  BSYNC.RECONVERGENT B4 ;  /* 0x0000000000047941 */ /* 0x000fea0003800200 */
.L_x_86:
[----:B------:R-:W0:Y:S02]  /*3850*/  LDCU UR5, c[0x0][0x3dc] ;  /* 0x00007b80ff0577ac */ /* 0x000e240008000800 */
[----:B0-----:R-:W-:-:S07]  /*3860*/  FMUL R19, R0, UR5 ;  /* 0x0000000500137c20 */ /* 0x001fce0008400000 */
.L_x_80:
[----:B------:R-:W-:Y:S05]  /*3870*/  BSYNC.RECONVERGENT B3 ;  /* 0x0000000000037941 */ /* 0x000fea0003800200 */
.L_x_79:
        /* <DEDUP_REMOVED lines=11> */
[CC--:B------:R-:W-:Y:S02]  /*3930*/  FSETP.GT.AND P0, PT, R30.reuse, R29.reuse, PT ;  /* 0x0000001d1e00720b */ /* 0x0c0fe40003f04000 */
        /* <DEDUP_REMOVED lines=9> */
[----:B------:R-:W-:Y:S01]  /*39d0*/  IMAD.MOV.U32 R41, RZ, RZ, R21 ;  /* 0x000000ffff297224 */ /* 0x000fe200078e0015 */
[----:B------:R-:W-:Y:S02]  /*39e0*/  MOV R28, 0x3a10 ;  /* 0x00003a10001c7802 */ /* 0x000fe40000000f00 */
[----:B0-----:R-:W-:-:S07]  /*39f0*/  MOV R39, UR5 ;  /* 0x0000000500277c02 */ /* 0x001fce0008000f00 */
[----:B------:R-:W-:Y:S05]  /*3a00*/  CALL.REL.NOINC `($__internal_2_$__cuda_sm3x_div_rn_noftz_f32_slowpath) ;  /* 0x0000001400d87944 */ /* 0x000fea0003c00000 */
.L_x_89:
[----:B------:R-:W-:Y:S05]  /*3a10*/  BSYNC.RECONVERGENT B3 ;  /* 0x0000000000037941 */ /* 0x000fea0003800200 */
.L_x_88:
        /* <DEDUP_REMOVED lines=17> */
.L_x_91:
[----:B------:R-:W-:Y:S05]  /*3b30*/  BSYNC.RECONVERGENT B3 ;  /* 0x0000000000037941 */ /* 0x000fea0003800200 */
.L_x_90:
[----:B------:R-:W0:Y:S01]  /*3b40*/  LDC R31, c[0x0][0x3e8] ;  /* 0x0000fa00ff1f7b82 */ /* 0x000e220000000800 */
[----:B------:R-:W0:Y:S01]  /*3b50*/  F2I.FLOOR.NTZ R28, R28 ;  /* 0x0000001c001c7305 */ /* 0x000e220000207100 */
[----:B------:R-:W-:Y:S01]  /*3b60*/  VIMNMX R44, PT, PT, RZ, R44, !PT ;  /* 0x0000002cff2c7248 */ /* 0x000fe20007fe0100 */
[----:B------:R-:W-:Y:S01]  /*3b70*/  BSSY B3, `(.L_x_92) ;  /* 0x00000e8000037945 */ /* 0x000fe20003800000 */
[----:B0-----:R-:W-:-:S13]  /*3b80*/  ISETP.GE.AND P0, PT, R28, R31, PT ;  /* 0x0000001f1c00720c */ /* 0x001fda0003f06270 */
[----:B------:R-:W-:-:S04]  /*3b90*/  @!P0 IADD3 R31, PT, PT, R28, 0x1, RZ ;  /* 0x000000011c1f8810 */ /* 0x000fc80007ffe0ff */
        /* <DEDUP_REMOVED lines=8> */
[----:B------:R-:W-:Y:S01]  /*3c20*/  VIADD R32, R44, 0x1 ;  /* 0x000000012c207836 */ /* 0x000fe20000000000 */
[----:B------:R-:W-:Y:S01]  /*3c30*/  I2FP.F32.U32 R0, R44 ;  /* 0x0000002c00007245 */ /* 0x000fe20000201000 */
[----:B------:R-:W-:Y:S03]  /*3c40*/  BSSY.RECONVERGENT B5, `(.L_x_96) ;  /* 0x0000015000057945 */ /* 0x000fe60003800200 */
[----:B------:R-:W-:Y:S01]  /*3c50*/  I2FP.F32.U32 R36, R32 ;  /* 0x0000002000247245 */ /* 0x000fe20000201000 */
[----:B0-----:R-:W-:-:S04]  /*3c60*/  FMUL R0, R0, R34 ;  /* 0x0000002200007220 */ /* 0x001fc80000400000 */
        /* <DEDUP_REMOVED lines=18> */
.L_x_97:
[----:B------:R-:W-:Y:S05]  /*3d90*/  BSYNC.RECONVERGENT B5 ;  /* 0x0000000000057941 */ /* 0x000fea0003800200 */
.L_x_96:
[----:B------:R-:W0:Y:S01]  /*3da0*/  LDC.64 R28, c[0x0][0x380] ;  /* 0x0000e000ff1c7b82 */ /* 0x000e220000000a00 */
[----:B------:R-:W1:Y:S01]  /*3db0*/  LDCU UR5, c[0x0][0x3e4] ;  /* 0x00007c80ff0577ac */ /* 0x000e620008000800 */
[----:B------:R-:W-:Y:S01]  /*3dc0*/  ISETP.NE.AND P0, PT, R42, 0x1, PT ;  /* 0x000000012a00780c */ /* 0x000fe20003f05270 */
[----:B------:R-:W-:-:S04]  /*3dd0*/  FMUL R0, R12, R0 ;  /* 0x000000000c007220 */ /* 0x000fc80000400000 */
[----:B------:R-:W-:Y:S01]  /*3de0*/  FMUL R33, R0, R19 ;  /* 0x0000001300217220 */ /* 0x000fe20000400000 */
[----:B-1----:R-:W-:-:S04]  /*3df0*/  IMAD R34, R44, UR5, R20 ;  /* 0x000000052c227c24 */ /* 0x002fc8000f8e0214 */
[----:B0-----:R-:W-:-:S05]  /*3e00*/  IMAD.WIDE.U32 R28, R34, 0x4, R28 ;  /* 0x00000004221c7825 */ /* 0x001fca00078e001c */
[----:B------:R0:W-:Y:S01]  /*3e10*/  REDG.E.ADD.F32.FTZ.RN.STRONG.GPU desc[UR8][R28.64], R33 ;  /* 0x000000211c0079a6 */ /* 0x0001e2000c12f308 */
[----:B------:R-:W-:Y:S05]  /*3e20*/  @!P0 BRA `(.L_x_95) ;  /* 0x0000000000f88947 */ /* 0x000fea0003800000 */
[----:B------:R-:W1:Y:S01]  /*3e30*/  LDC R38, c[0x0][0x3e0] ;  /* 0x0000f800ff267b82 */ /* 0x000e620000000800 */
[----:B------:R-:W-:Y:S01]  /*3e40*/  IADD3 R32, PT, PT, R44, 0x2, RZ ;  /* 0x000000022c207810 */ /* 0x000fe20007ffe0ff */
[----:B------:R-:W-:Y:S01]  /*3e50*/  BSSY.RECONVERGENT B5, `(.L_x_98) ;  /* 0x0000014000057945 */ /* 0x000fe20003800200 */
[CC--:B------:R-:W-:Y:S02]  /*3e60*/  FSETP.GT.AND P0, PT, R36.reuse, R21.reuse, PT ;  /* 0x000000152400720b */ /* 0x0c0fe40003f04000 */
[----:B0-----:R-:W-:Y:S02]  /*3e70*/  I2FP.F32.U32 R33, R32 ;  /* 0x0000002000217245 */ /* 0x001fe40000201000 */
[----:B------:R-:W-:-:S03]  /*3e80*/  FSEL R29, R36, R21, P0 ;  /* 0x00000015241d7208 */ /* 0x000fc60000000000 */
        /* <DEDUP_REMOVED lines=16> */
.L_x_99:
[----:B------:R-:W-:Y:S05]  /*3f90*/  BSYNC.RECONVERGENT B5 ;  /* 0x0000000000057941 */ /* 0x000fea0003800200 */
.L_x_98:
[----:B------:R-:W0:Y:S01]  /*3fa0*/  LDC.64 R28, c[0x0][0x380] ;  /* 0x0000e000ff1c7b82 */ /* 0x000e220000000a00 */
[----:B------:R-:W1:Y:S01]  /*3fb0*/  LDCU UR5, c[0x0][0x3e4] ;  /* 0x00007c80ff0577ac */ /* 0x000e620008000800 */
[----:B------:R-:W-:Y:S01]  /*3fc0*/  ISETP.NE.AND P0, PT, R42, 0x2, PT ;  /* 0x000000022a00780c */ /* 0x000fe20003f05270 */
[----:B------:R-:W-:-:S04]  /*3fd0*/  FMUL R0, R12, R0 ;  /* 0x000000000c007220 */ /* 0x000fc80000400000 */
[----:B------:R-:W-:Y:S01]  /*3fe0*/  FMUL R35, R0, R19 ;  /* 0x0000001300237220 */ /* 0x000fe20000400000 */
[----:B-1----:R-:W-:-:S04]  /*3ff0*/  VIADD R34, R34, UR5 ;  /* 0x0000000522227c36 */ /* 0x002fc80008000000 */
[----:B0-----:R-:W-:-:S05]  /*4000*/  IMAD.WIDE.U32 R28, R34, 0x4, R28 ;  /* 0x00000004221c7825 */ /* 0x001fca00078e001c */
[----:B------:R1:W-:Y:S01]  /*4010*/  REDG.E.ADD.F32.FTZ.RN.STRONG.GPU desc[UR8][R28.64], R35 ;  /* 0x000000231c0079a6 */ /* 0x0003e2000c12f308 */
[----:B------:R-:W-:Y:S05]  /*4020*/  @!P0 BRA `(.L_x_95) ;  /* 0x0000000000788947 */ /* 0x000fea0003800000 */
[----:B------:R-:W1:Y:S01]  /*4030*/  LDC R36, c[0x0][0x3e0] ;  /* 0x0000f800ff247b82 */ /* 0x000e620000000800 */
[----:B------:R-:W-:Y:S01]  /*4040*/  IADD3 R32, PT, PT, R44, 0x3, RZ ;  /* 0x000000032c207810 */ /* 0x000fe20007ffe0ff */
[----:B------:R-:W-:Y:S01]  /*4050*/  BSSY.RECONVERGENT B5, `(.L_x_100) ;  /* 0x0000014000057945 */ /* 0x000fe20003800200 */
[----:B------:R-:W-:Y:S02]  /*4060*/  FSETP.GT.AND P0, PT, R33, R21, PT ;  /* 0x000000152100720b */ /* 0x000fe40003f04000 */
[----:B------:R-:W-:-:S05]  /*4070*/  I2FP.F32.U32 R0, R32 ;  /* 0x0000002000007245 */ /* 0x000fca0000201000 */
[----:B-1----:R-:W-:Y:S01]  /*4080*/  FMUL R29, R0, R36 ;  /* 0x00000024001d7220 */ /* 0x002fe20000400000 */
[----:B------:R-:W0:Y:S01]  /*4090*/  MUFU.RCP R35, R36 ;  /* 0x0000002400237308 */ /* 0x000e220000001000 */
[----:B------:R-:W-:-:S03]  /*40a0*/  FSEL R0, R33, R21, P0 ;  /* 0x0000001521007208 */ /* 0x000fc60000000000 */
        /* <DEDUP_REMOVED lines=14> */
.L_x_101:
[----:B------:R-:W-:Y:S05]  /*4190*/  BSYNC.RECONVERGENT B5 ;  /* 0x0000000000057941 */ /* 0x000fea0003800200 */
.L_x_100:
[----:B------:R-:W0:Y:S01]  /*41a0*/  LDC.64 R28, c[0x0][0x380] ;  /* 0x0000e000ff1c7b82 */ /* 0x000e220000000a00 */
[----:B------:R-:W1:Y:S01]  /*41b0*/  LDCU UR5, c[0x0][0x3e4] ;  /* 0x00007c80ff0577ac */ /* 0x000e620008000800 */
[----:B------:R-:W-:-:S04]  /*41c0*/  FMUL R0, R12, R0 ;  /* 0x000000000c007220 */ /* 0x000fc80000400000 */
[----:B------:R-:W-:Y:S01]  /*41d0*/  FMUL R35, R0, R19 ;  /* 0x0000001300237220 */ /* 0x000fe20000400000 */
[----:B-1----:R-:W-:-:S05]  /*41e0*/  IADD3 R33, PT, PT, R34, UR5, RZ ;  /* 0x0000000522217c10 */ /* 0x002fca000fffe0ff */
[----:B0-----:R-:W-:-:S05]  /*41f0*/  IMAD.WIDE.U32 R28, R33, 0x4, R28 ;  /* 0x00000004211c7825 */ /* 0x001fca00078e001c */
[----:B------:R2:W-:Y:S02]  /*4200*/  REDG.E.ADD.F32.FTZ.RN.STRONG.GPU desc[UR8][R28.64], R35 ;  /* 0x000000231c0079a6 */ /* 0x0005e4000c12f308 */
.L_x_95:
[----:B------:R-:W-:Y:S05]  /*4210*/  BSYNC.RECONVERGENT B4 ;  /* 0x0000000000047941 */ /* 0x000fea0003800200 */
.L_x_94:
[----:B------:R-:W-:-:S05]  /*4220*/  IMAD.IADD R0, R44, 0x1, -R31 ;  /* 0x000000012c007824 */ /* 0x000fca00078e0a1f */
[----:B------:R-:W-:-:S13]  /*4230*/  ISETP.GT.U32.AND P0, PT, R0, -0x4, PT ;  /* 0xfffffffc0000780c */ /* 0x000fda0003f04070 */
[----:B------:R-:W-:Y:S05]  /*4240*/  @P0 BRA `(.L_x_93) ;  /* 0x0000000400e80947 */ /* 0x000fea0003800000 */
.L_x_110:
[----:B---3--:R-:W3:Y:S01]  /*4250*/  LDC R36, c[0x0][0x3e0] ;  /* 0x0000f800ff247b82 */ /* 0x008ee20000000800 */
[----:B------:R-:W-:Y:S01]  /*4260*/  IADD3 R0, PT, PT, R32, 0x1, RZ ;  /* 0x0000000120007810 */ /* 0x000fe20007ffe0ff */
[----:B------:R-:W-:Y:S05]  /*4270*/  YIELD ;  /* 0x0000000000007946 */ /* 0x000fea0003800000 */
[----:B012---:R-:W-:Y:S01]  /*4280*/  I2FP.F32.U32 R28, R32 ;  /* 0x00000020001c7245 */ /* 0x007fe20000201000 */
[----:B------:R-:W-:Y:S01]  /*4290*/  BSSY.RECONVERGENT B4, `(.L_x_102) ;  /* 0x0000015000047945 */ /* 0x000fe20003800200 */
[----:B------:R-:W-:-:S03]  /*42a0*/  I2FP.F32.U32 R0, R0 ;  /* 0x0000000000007245 */ /* 0x000fc60000201000 */
[-C--:B---3--:R-:W-:Y:S02]  /*42b0*/  FMUL R28, R28, R36.reuse ;  /* 0x000000241c1c7220 */ /* 0x088fe40000400000 */
        /* <DEDUP_REMOVED lines=18> */
.L_x_103:
[----:B------:R-:W-:Y:S05]  /*43e0*/  BSYNC.RECONVERGENT B4 ;  /* 0x0000000000047941 */ /* 0x000fea0003800200 */
.L_x_102:
[----:B------:R-:W0:Y:S01]  /*43f0*/  LDC.64 R28, c[0x0][0x3e0] ;  /* 0x0000f800ff1c7b82 */ /* 0x000e220000000a00 */
[----:B------:R-:W-:-:S07]  /*4400*/  FMUL R0, R12, R0 ;  /* 0x000000000c007220 */ /* 0x000fce0000400000 */
        /* <DEDUP_REMOVED lines=23> */
[----:B------:R-:W-:Y:S01]  /*4580*/  MOV R28, 0x45b0 ;  /* 0x000045b0001c7802 */ /* 0x000fe20000000f00 */
[----:B0-----:R-:W-:-:S07]  /*4590*/  IMAD.U32 R39, RZ, RZ, UR5 ;  /* 0x00000005ff277e24 */ /* 0x001fce000f8e00ff */
[----:B------:R-:W-:Y:S05]  /*45a0*/  CALL.REL.NOINC `($__internal_2_$__cuda_sm3x_div_rn_noftz_f32_slowpath) ;  /* 0x0000000800f07944 */ /* 0x000fea0003c00000 */
.L_x_105:
[----:B------:R-:W-:Y:S05]  /*45b0*/  BSYNC.RECONVERGENT B4 ;  /* 0x0000000000047941 */ /* 0x000fea0003800200 */
.L_x_104:
[----:B------:R-:W0:Y:S01]  /*45c0*/  LDC.64 R28, c[0x0][0x3e0] ;  /* 0x0000f800ff1c7b82 */ /* 0x000e220000000a00 */
[----:B------:R-:W-:-:S07]  /*45d0*/  FMUL R0, R12, R0 ;  /* 0x000000000c007220 */ /* 0x000fce0000400000 */
[----:B------:R-:W1:Y:S01]  /*45e0*/  LDC.64 R34, c[0x0][0x380] ;  /* 0x0000e000ff227b82 */ /* 0x000e620000000a00 */
[----:B0-----:R-:W-:Y:S01]  /*45f0*/  IADD3 R36, PT, PT, R36, R29, RZ ;  /* 0x0000001d24247210 */ /* 0x001fe20007ffe0ff */
[----:B------:R-:W-:Y:S01]  /*4600*/  FMUL R29, R0, R19 ;  /* 0x00000013001d7220 */ /* 0x000fe20000400000 */
[----:B------:R-:W-:-:S03]  /*4610*/  IADD3 R0, PT, PT, R32, 0x3, RZ ;  /* 0x0000000320007810 */ /* 0x000fc60007ffe0ff */
[----:B-1----:R-:W-:Y:S01]  /*4620*/  IMAD.WIDE.U32 R38, R36, 0x4, R34 ;  /* 0x0000000424267825 */ /* 0x002fe200078e0022 */
[----:B------:R-:W-:Y:S01]  /*4630*/  I2FP.F32.U32 R35, R0 ;  /* 0x0000000000237245 */ /* 0x000fe20000201000 */
[----:B------:R-:W0:Y:S01]  /*4640*/  MUFU.RCP R37, R28 ;  /* 0x0000001c00257308 */ /* 0x000e220000001000 */
[-C--:B------:R-:W-:Y:S02]  /*4650*/  FSETP.GT.AND P0, PT, R33, R21.reuse, PT ;  /* 0x000000152100720b */ /* 0x080fe40003f04000 */
[----:B------:R1:W-:Y:S01]  /*4660*/  REDG.E.ADD.F32.FTZ.RN.STRONG.GPU desc[UR8][R38.64], R29 ;  /* 0x0000001d260079a6 */ /* 0x0003e2000c12f308 */
[----:B------:R-:W-:Y:S01]  /*4670*/  FMUL R34, R35, R28 ;  /* 0x0000001c23227220 */ /* 0x000fe20000400000 */
[----:B------:R-:W-:Y:S01]  /*4680*/  FSEL R33, R33, R21, P0 ;  /* 0x0000001521217208 */ /* 0x000fe20000000000 */
[----:B------:R-:W-:Y:S03]  /*4690*/  BSSY.RECONVERGENT B4, `(.L_x_106) ;  /* 0x000000f000047945 */ /* 0x000fe60003800200 */
        /* <DEDUP_REMOVED lines=14> */
.L_x_107:
[----:B------:R-:W-:Y:S05]  /*4780*/  BSYNC.RECONVERGENT B4 ;  /* 0x0000000000047941 */ /* 0x000fea0003800200 */
.L_x_106:
[----:B------:R-:W0:Y:S01]  /*4790*/  LDC.64 R28, c[0x0][0x3e0] ;  /* 0x0000f800ff1c7b82 */ /* 0x000e220000000a00 */
[----:B------:R-:W-:Y:S01]  /*47a0*/  IADD3 R32, PT, PT, R32, 0x4, RZ ;  /* 0x0000000420207810 */ /* 0x000fe20007ffe0ff */
[----:B------:R-:W-:-:S03]  /*47b0*/  FMUL R0, R12, R0 ;  /* 0x000000000c007220 */ /* 0x000fc60000400000 */
[----:B------:R-:W-:-:S03]  /*47c0*/  I2FP.F32.U32 R33, R32 ;  /* 0x0000002000217245 */ /* 0x000fc60000201000 */
[----:B------:R-:W1:Y:S01]  /*47d0*/  LDC.64 R38, c[0x0][0x380] ;  /* 0x0000e000ff267b82 */ /* 0x000e620000000a00 */
[----:B------:R-:W-:-:S04]  /*47e0*/  FSETP.GT.AND P0, PT, R34, R21, PT ;  /* 0x000000152200720b */ /* 0x000fc80003f04000 */
[----:B------:R-:W-:Y:S01]  /*47f0*/  FSEL R34, R34, R21, P0 ;  /* 0x0000001522227208 */ /* 0x000fe20000000000 */
[----:B0-----:R-:W-:Y:S01]  /*4800*/  FMUL R33, R33, R28 ;  /* 0x0000001c21217220 */ /* 0x001fe20000400000 */
[----:B------:R-:W0:Y:S01]  /*4810*/  MUFU.RCP R35, R28 ;  /* 0x0000001c00237308 */ /* 0x000e220000001000 */
[----:B------:R-:W-:Y:S02]  /*4820*/  IMAD.IADD R36, R36, 0x1, R29 ;  /* 0x0000000124247824 */ /* 0x000fe400078e021d */
[----:B------:R-:W-:Y:S01]  /*4830*/  FMUL R29, R0, R19 ;  /* 0x00000013001d7220 */ /* 0x000fe20000400000 */
[----:B------:R-:W-:Y:S01]  /*4840*/  FSETP.GEU.AND P1, PT, R33, R30, PT ;  /* 0x0000001e2100720b */ /* 0x000fe20003f2e000 */
[----:B-1----:R-:W-:-:S03]  /*4850*/  IMAD.WIDE.U32 R38, R36, 0x4, R38 ;  /* 0x0000000424267825 */ /* 0x002fc600078e0026 */
[----:B------:R-:W-:Y:S02]  /*4860*/  FSEL R33, R33, R30, !P1 ;  /* 0x0000001e21217208 */ /* 0x000fe40004800000 */
[----:B------:R1:W-:Y:S03]  /*4870*/  REDG.E.ADD.F32.FTZ.RN.STRONG.GPU desc[UR8][R38.64], R29 ;  /* 0x0000001d260079a6 */ /* 0x0003e6000c12f308 */
        /* <DEDUP_REMOVED lines=13> */
.L_x_109:
[----:B------:R-:W-:Y:S05]  /*4950*/  BSYNC.RECONVERGENT B4 ;  /* 0x0000000000047941 */ /* 0x000fea0003800200 */
.L_x_108:
[----:B------:R-:W0:Y:S01]  /*4960*/  LDC.64 R28, c[0x0][0x380] ;  /* 0x0000e000ff1c7b82 */ /* 0x000e220000000a00 */
[----:B------:R-:W1:Y:S01]  /*4970*/  LDCU UR5, c[0x0][0x3e4] ;  /* 0x00007c80ff0577ac */ /* 0x000e620008000800 */
[----:B------:R-:W-:Y:S01]  /*4980*/  ISETP.NE.AND P0, PT, R32, R31, PT ;  /* 0x0000001f2000720c */ /* 0x000fe20003f05270 */
[----:B------:R-:W-:-:S04]  /*4990*/  FMUL R0, R12, R0 ;  /* 0x000000000c007220 */ /* 0x000fc80000400000 */
[----:B------:R-:W-:Y:S01]  /*49a0*/  FMUL R35, R0, R19 ;  /* 0x0000001300237220 */ /* 0x000fe20000400000 */
[----:B-1----:R-:W-:-:S05]  /*49b0*/  IADD3 R33, PT, PT, R36, UR5, RZ ;  /* 0x0000000524217c10 */ /* 0x002fca000fffe0ff */
[----:B0-----:R-:W-:-:S05]  /*49c0*/  IMAD.WIDE.U32 R28, R33, 0x4, R28 ;  /* 0x00000004211c7825 */ /* 0x001fca00078e001c */
[----:B------:R3:W-:Y:S01]  /*49d0*/  REDG.E.ADD.F32.FTZ.RN.STRONG.GPU desc[UR8][R28.64], R35 ;  /* 0x000000231c0079a6 */ /* 0x0007e2000c12f308 */
[----:B------:R-:W-:Y:S05]  /*49e0*/  @P0 BRA `(.L_x_110) ;  /* 0xfffffff800180947 */ /* 0x000fea000383ffff */
.L_x_93:
[----:B------:R-:W-:Y:S05]  /*49f0*/  BSYNC B3 ;  /* 0x0000000000037941 */ /* 0x000fea0003800000 */
.L_x_92:
[----:B------:R-:W4:Y:S01]  /*4a00*/  LDCU UR5, c[0x0][0x3e4] ;  /* 0x00007c80ff0577ac */ /* 0x000f220008000800 */
[----:B------:R-:W-:-:S05]  /*4a10*/  VIADD R20, R20, 0x1 ;  /* 0x0000000114147836 */ /* 0x000fca0000000000 */
[----:B----4-:R-:W-:-:S13]  /*4a20*/  ISETP.NE.AND P0, PT, R20, UR5, PT ;  /* 0x0000000514007c0c */ /* 0x010fda000bf05270 */
[----:B------:R-:W-:Y:S05]  /*4a30*/  @P0 BRA `(.L_x_111) ;  /* 0xffffffe800100947 */ /* 0x000fea000383ffff */
.L_x_8:
[----:B------:R-:W-:Y:S05]  /*4a40*/  BSYNC B2 ;  /* 0x0000000000027941 */ /* 0x000fea0003800000 */
.L_x_6:
[----:B------:R-:W-:Y:S05]  /*4a50*/  @!P2 BRA `(.L_x_112) ;  /* 0xffffffb80058a947 */ /* 0x000fea000383ffff */
[----:B------:R-:W-:Y:S05]  /*4a60*/  EXIT ;  /* 0x000000000000794d */ /* 0x000fea0003800000 */
        .weak           $__internal_0_$__cuda_sm20_div_rn_f64_full
        .type           $__internal_0_$__cuda_sm20_div_rn_f64_full,@function
        .size           $__internal_0_$__cuda_sm20_div_rn_f64_full,($__internal_1_$__cuda_sm20_sqrt_rn_f32_slowpath - $__internal_0_$__cuda_sm20_div_rn_f64_full)
$__internal_0_$__cuda_sm20_div_rn_f64_full:
[C---:B------:R-:W-:Y:S01]  /*4a70*/  FSETP.GEU.AND P0, PT, |R35|.reuse, 1.469367938527859385e-39, PT ;  /* 0x001000002300780b */ /* 0x040fe20003f0e200 */
[----:B------:R-:W-:Y:S01]  /*4a80*/  BSSY.RECONVERGENT B1, `(.L_x_113) ;  /* 0x0000056000017945 */ /* 0x000fe20003800200 */
[----:B------:R-:W-:Y:S02]  /*4a90*/  LOP3.LUT R44, R35, 0x800fffff, RZ, 0xc0, !PT ;  /* 0x800fffff232c7812 */ /* 0x000fe400078ec0ff */
[----:B------:R-:W-:Y:S02]  /*4aa0*/  MOV R28, 0x1 ;  /* 0x00000001001c7802 */ /* 0x000fe40000000f00 */
[----:B------:R-:W-:Y:S02]  /*4ab0*/  LOP3.LUT R45, R44, 0x3ff00000, RZ, 0xfc, !PT ;  /* 0x3ff000002c2d7812 */ /* 0x000fe400078efcff */
[----:B------:R-:W-:Y:S02]  /*4ac0*/  MOV R44, R34 ;  /* 0x00000022002c7202 */ /* 0x000fe40000000f00 */
[----:B------:R-:W-:-:S02]  /*4ad0*/  FSETP.GEU.AND P3, PT, |R37|, 1.469367938527859385e-39, PT ;  /* 0x001000002500780b */ /* 0x000fc40003f6e200 */
[----:B------:R-:W-:Y:S01]  /*4ae0*/  LOP3.LUT R19, R37, 0x7ff00000, RZ, 0xc0, !PT ;  /* 0x7ff0000025137812 */ /* 0x000fe200078ec0ff */
[----:B------:R-:W-:Y:S01]  /*4af0*/  @!P0 DMUL R44, R34, 8.98846567431157953865e+307 ;  /* 0x7fe00000222c8828 */ /* 0x000fe20000000000 */
[----:B------:R-:W-:Y:S02]  /*4b00*/  MOV R31, 0x1ca00000 ;  /* 0x1ca00000001f7802 */ /* 0x000fe40000000f00 */
[----:B------:R-:W-:Y:S02]  /*4b10*/  LOP3.LUT R41, R35, 0x7ff00000, RZ, 0xc0, !PT ;  /* 0x7ff0000023297812 */ /* 0x000fe400078ec0ff */
[----:B------:R-:W-:Y:S01]  /*4b20*/  MOV R40, R19 ;  /* 0x0000001300287202 */ /* 0x000fe20000000f00 */
[----:B------:R-:W0:Y:S01]  /*4b30*/  MUFU.RCP64H R29, R45 ;  /* 0x0000002d001d7308 */ /* 0x000e220000001800 */
[----:B------:R-:W-:-:S03]  /*4b40*/  ISETP.GE.U32.AND P1, PT, R19, R41, PT ;  /* 0x000000291300720c */ /* 0x000fc60003f26070 */
[----:B------:R-:W-:Y:S02]  /*4b50*/  @!P3 LOP3.LUT R38, R35, 0x7ff00000, RZ, 0xc0, !PT ;  /* 0x7ff000002326b812 */ /* 0x000fe400078ec0ff */
[----:B------:R-:W-:Y:S02]  /*4b60*/  SEL R39, R31, 0x63400000, !P1 ;  /* 0x634000001f277807 */ /* 0x000fe40004800000 */
[----:B------:R-:W-:Y:S01]  /*4b70*/  @!P3 ISETP.GE.U32.AND P4, PT, R19, R38, PT ;  /* 0x000000261300b20c */ /* 0x000fe20003f86070 */
[----:B------:R-:W-:Y:S01]  /*4b80*/  IMAD.MOV.U32 R38, RZ, RZ, R36 ;  /* 0x000000ffff267224 */ /* 0x000fe200078e0024 */
[----:B------:R-:W-:Y:S02]  /*4b90*/  LOP3.LUT R39, R39, 0x800fffff, R37, 0xf8, !PT ;  /* 0x800fffff27277812 */ /* 0x000fe400078ef825 */
[----:B------:R-:W-:Y:S01]  /*4ba0*/  @!P0 LOP3.LUT R41, R45, 0x7ff00000, RZ, 0xc0, !PT ;  /* 0x7ff000002d298812 */ /* 0x000fe200078ec0ff */
[----:B0-----:R-:W-:-:S08]  /*4bb0*/  DFMA R46, R28, -R44, 1 ;  /* 0x3ff000001c2e742b */ /* 0x001fd0000000082c */
[----:B------:R-:W-:-:S08]  /*4bc0*/  DFMA R46, R46, R46, R46 ;  /* 0x0000002e2e2e722b */ /* 0x000fd0000000002e */
[----:B------:R-:W-:Y:S01]  /*4bd0*/  DFMA R46, R28, R46, R28 ;  /* 0x0000002e1c2e722b */ /* 0x000fe2000000001c */
[----:B------:R-:W-:-:S04]  /*4be0*/  @!P3 SEL R29, R31, 0x63400000, !P4 ;  /* 0x634000001f1db807 */ /* 0x000fc80006000000 */
[----:B------:R-:W-:-:S03]  /*4bf0*/  @!P3 LOP3.LUT R28, R29, 0x80000000, R37, 0xf8, !PT ;  /* 0x800000001d1cb812 */ /* 0x000fc600078ef825 */
[----:B------:R-:W-:Y:S01]  /*4c00*/  DFMA R48, R46, -R44, 1 ;  /* 0x3ff000002e30742b */ /* 0x000fe2000000082c */
[----:B------:R-:W-:Y:S02]  /*4c10*/  @!P3 LOP3.LUT R29, R28, 0x100000, RZ, 0xfc, !PT ;  /* 0x001000001c1db812 */ /* 0x000fe400078efcff */
[----:B------:R-:W-:-:S05]  /*4c20*/  @!P3 MOV R28, RZ ;  /* 0x000000ff001cb202 */ /* 0x000fca0000000f00 */
[----:B------:R-:W-:Y:S02]  /*4c30*/  DFMA R48, R46, R48, R46 ;  /* 0x000000302e30722b */ /* 0x000fe4000000002e */
[----:B------:R-:W-:-:S08]  /*4c40*/  @!P3 DFMA R38, R38, 2, -R28 ;  /* 0x400000002626b82b */ /* 0x000fd0000000081c */
[----:B------:R-:W-:Y:S02]  /*4c50*/  DMUL R46, R48, R38 ;  /* 0x00000026302e7228 */ /* 0x000fe40000000000 */
[----:B------:R-:W-:-:S04]  /*4c60*/  @!P3 LOP3.LUT R40, R39, 0x7ff00000, RZ, 0xc0, !PT ;  /* 0x7ff000002728b812 */ /* 0x000fc800078ec0ff */
[----:B------:R-:W-:Y:S02]  /*4c70*/  IADD3 R42, PT, PT, R40, -0x1, RZ ;  /* 0xffffffff282a7810 */ /* 0x000fe40007ffe0ff */
[----:B------:R-:W-:Y:S02]  /*4c80*/  DFMA R28, R46, -R44, R38 ;  /* 0x8000002c2e1c722b */ /* 0x000fe40000000026 */
[----:B------:R-:W-:Y:S01]  /*4c90*/  ISETP.GT.U32.AND P0, PT, R42, 0x7feffffe, PT ;  /* 0x7feffffe2a00780c */ /* 0x000fe20003f04070 */
[----:B------:R-:W-:-:S05]  /*4ca0*/  VIADD R42, R41, 0xffffffff ;  /* 0xffffffff292a7836 */ /* 0x000fca0000000000 */
[----:B------:R-:W-:Y:S01]  /*4cb0*/  ISETP.GT.U32.OR P0, PT, R42, 0x7feffffe, P0 ;  /* 0x7feffffe2a00780c */ /* 0x000fe20000704470 */
[----:B------:R-:W-:-:S12]  /*4cc0*/  DFMA R28, R48, R28, R46 ;  /* 0x0000001c301c722b */ /* 0x000fd8000000002e */
[----:B------:R-:W-:Y:S05]  /*4cd0*/  @P0 BRA `(.L_x_114) ;  /* 0x00000000006c0947 */ /* 0x000fea0003800000 */
[----:B------:R-:W-:-:S04]  /*4ce0*/  LOP3.LUT R40, R35, 0x7ff00000, RZ, 0xc0, !PT ;  /* 0x7ff0000023287812 */ /* 0x000fc800078ec0ff */
[CC--:B------:R-:W-:Y:S02]  /*4cf0*/  VIADDMNMX R36, R19.reuse, -R40.reuse, 0xb9600000, !PT ;  /* 0xb960000013247446 */ /* 0x0c0fe40007800928 */
[----:B------:R-:W-:Y:S02]  /*4d00*/  ISETP.GE.U32.AND P0, PT, R19, R40, PT ;  /* 0x000000281300720c */ /* 0x000fe40003f06070 */
[----:B------:R-:W-:Y:S02]  /*4d10*/  VIMNMX R19, PT, PT, R36, 0x46a00000, PT ;  /* 0x46a0000024137848 */ /* 0x000fe40003fe0100 */
[----:B------:R-:W-:-:S04]  /*4d20*/  SEL R36, R31, 0x63400000, !P0 ;  /* 0x634000001f247807 */ /* 0x000fc80004000000 */
[----:B------:R-:W-:Y:S02]  /*4d30*/  IADD3 R19, PT, PT, -R36, R19, RZ ;  /* 0x0000001324137210 */ /* 0x000fe40007ffe1ff */
[----:B------:R-:W-:Y:S02]  /*4d40*/  MOV R36, RZ ;  /* 0x000000ff00247202 */ /* 0x000fe40000000f00 */
[----:B------:R-:W-:-:S06]  /*4d50*/  IADD3 R37, PT, PT, R19, 0x7fe00000, RZ ;  /* 0x7fe0000013257810 */ /* 0x000fcc0007ffe0ff */
[----:B------:R-:W-:-:S10]  /*4d60*/  DMUL R46, R28, R36 ;  /* 0x000000241c2e7228 */ /* 0x000fd40000000000 */
[----:B------:R-:W-:-:S13]  /*4d70*/  FSETP.GTU.AND P0, PT, |R47|, 1.469367938527859385e-39, PT ;  /* 0x001000002f00780b */ /* 0x000fda0003f0c200 */
[----:B------:R-:W-:Y:S05]  /*4d80*/  @P0 BRA `(.L_x_115) ;  /* 0x0000000000940947 */ /* 0x000fea0003800000 */
[----:B------:R-:W-:Y:S01]  /*4d90*/  DFMA R38, R28, -R44, R38 ;  /* 0x8000002c1c26722b */ /* 0x000fe20000000026 */
[----:B------:R-:W-:-:S09]  /*4da0*/  IMAD.MOV.U32 R36, RZ, RZ, RZ ;  /* 0x000000ffff247224 */ /* 0x000fd200078e00ff */
[C---:B------:R-:W-:Y:S02]  /*4db0*/  FSETP.NEU.AND P0, PT, R39.reuse, RZ, PT ;  /* 0x000000ff2700720b */ /* 0x040fe40003f0d000 */
[----:B------:R-:W-:-:S04]  /*4dc0*/  LOP3.LUT R31, R39, 0x80000000, R35, 0x48, !PT ;  /* 0x80000000271f7812 */ /* 0x000fc800078e4823 */
[----:B------:R-:W-:-:S07]  /*4dd0*/  LOP3.LUT R37, R31, R37, RZ, 0xfc, !PT ;  /* 0x000000251f257212 */ /* 0x000fce00078efcff */
[----:B------:R-:W-:Y:S05]  /*4de0*/  @!P0 BRA `(.L_x_115) ;  /* 0x00000000007c8947 */ /* 0x000fea0003800000 */
[C---:B------:R-:W-:Y:S02]  /*4df0*/  IADD3 R35, PT, PT, -R19.reuse, RZ, RZ ;  /* 0x000000ff13237210 */ /* 0x040fe40007ffe1ff */
[----:B------:R-:W-:Y:S02]  /*4e00*/  MOV R34, RZ ;  /* 0x000000ff00227202 */ /* 0x000fe40000000f00 */
[----:B------:R-:W-:-:S04]  /*4e10*/  IADD3 R19, PT, PT, -R19, -0x43300000, RZ ;  /* 0xbcd0000013137810 */ /* 0x000fc80007ffe1ff */
[----:B------:R-:W-:Y:S02]  /*4e20*/  DFMA R34, R46, -R34, R28 ;  /* 0x800000222e22722b */ /* 0x000fe4000000001c */
[----:B------:R-:W-:-:S08]  /*4e30*/  DMUL.RP R28, R28, R36 ;  /* 0x000000241c1c7228 */ /* 0x000fd00000008000 */
[----:B------:R-:W-:Y:S02]  /*4e40*/  FSETP.NEU.AND P0, PT, |R35|, R19, PT ;  /* 0x000000132300720b */ /* 0x000fe40003f0d200 */
[----:B------:R-:W-:Y:S02]  /*4e50*/  LOP3.LUT R31, R29, R31, RZ, 0x3c, !PT ;  /* 0x0000001f1d1f7212 */ /* 0x000fe400078e3cff */
[----:B------:R-:W-:Y:S02]  /*4e60*/  FSEL R46, R28, R46, !P0 ;  /* 0x0000002e1c2e7208 */ /* 0x000fe40004000000 */
[----:B------:R-:W-:Y:S01]  /*4e70*/  FSEL R47, R31, R47, !P0 ;  /* 0x0000002f1f2f7208 */ /* 0x000fe20004000000 */
[----:B------:R-:W-:Y:S06]  /*4e80*/  BRA `(.L_x_115) ;  /* 0x0000000000547947 */ /* 0x000fec0003800000 */
.L_x_114:
[----:B------:R-:W-:-:S14]  /*4e90*/  DSETP.NAN.AND P0, PT, R36, R36, PT ;  /* 0x000000242400722a */ /* 0x000fdc0003f08000 */
[----:B------:R-:W-:Y:S05]  /*4ea0*/  @P0 BRA `(.L_x_116) ;  /* 0x0000000000440947 */ /* 0x000fea0003800000 */
[----:B------:R-:W-:-:S14]  /*4eb0*/  DSETP.NAN.AND P0, PT, R34, R34, PT ;  /* 0x000000222200722a */ /* 0x000fdc0003f08000 */
[----:B------:R-:W-:Y:S05]  /*4ec0*/  @P0 BRA `(.L_x_117) ;  /* 0x0000000000300947 */ /* 0x000fea0003800000 */
[----:B------:R-:W-:Y:S01]  /*4ed0*/  ISETP.NE.AND P0, PT, R40, R41, PT ;  /* 0x000000292800720c */ /* 0x000fe20003f05270 */
[----:B------:R-:W-:Y:S01]  /*4ee0*/  IMAD.MOV.U32 R47, RZ, RZ, -0x80000 ;  /* 0xfff80000ff2f7424 */ /* 0x000fe200078e00ff */
[----:B------:R-:W-:-:S11]  /*4ef0*/  MOV R46, 0x0 ;  /* 0x00000000002e7802 */ /* 0x000fd60000000f00 */
[----:B------:R-:W-:Y:S05]  /*4f00*/  @!P0 BRA `(.L_x_115) ;  /* 0x0000000000348947 */ /* 0x000fea0003800000 */
[----:B------:R-:W-:Y:S02]  /*4f10*/  ISETP.NE.AND P0, PT, R40, 0x7ff00000, PT ;  /* 0x7ff000002800780c */ /* 0x000fe40003f05270 */
[----:B------:R-:W-:Y:S02]  /*4f20*/  LOP3.LUT R47, R37, 0x80000000, R35, 0x48, !PT ;  /* 0x80000000252f7812 */ /* 0x000fe400078e4823 */
[----:B------:R-:W-:-:S13]  /*4f30*/  ISETP.EQ.OR P0, PT, R41, RZ, !P0 ;  /* 0x000000ff2900720c */ /* 0x000fda0004702670 */
[----:B------:R-:W-:Y:S02]  /*4f40*/  @P0 LOP3.LUT R19, R47, 0x7ff00000, RZ, 0xfc, !PT ;  /* 0x7ff000002f130812 */ /* 0x000fe400078efcff */
[----:B------:R-:W-:Y:S02]  /*4f50*/  @!P0 MOV R46, RZ ;  /* 0x000000ff002e8202 */ /* 0x000fe40000000f00 */
[----:B------:R-:W-:Y:S02]  /*4f60*/  @P0 MOV R46, RZ ;  /* 0x000000ff002e0202 */ /* 0x000fe40000000f00 */
[----:B------:R-:W-:Y:S01]  /*4f70*/  @P0 MOV R47, R19 ;  /* 0x00000013002f0202 */ /* 0x000fe20000000f00 */
[----:B------:R-:W-:Y:S06]  /*4f80*/  BRA `(.L_x_115) ;  /* 0x0000000000147947 */ /* 0x000fec0003800000 */
.L_x_117:
[----:B------:R-:W-:Y:S01]  /*4f90*/  LOP3.LUT R47, R35, 0x80000, RZ, 0xfc, !PT ;  /* 0x00080000232f7812 */ /* 0x000fe200078efcff */
[----:B------:R-:W-:Y:S01]  /*4fa0*/  IMAD.MOV.U32 R46, RZ, RZ, R34 ;  /* 0x000000ffff2e7224 */ /* 0x000fe200078e0022 */
[----:B------:R-:W-:Y:S06]  /*4fb0*/  BRA `(.L_x_115) ;  /* 0x0000000000087947 */ /* 0x000fec0003800000 */
.L_x_116:
[----:B------:R-:W-:Y:S02]  /*4fc0*/  LOP3.LUT R47, R37, 0x80000, RZ, 0xfc, !PT ;  /* 0x00080000252f7812 */ /* 0x000fe400078efcff */
[----:B------:R-:W-:-:S07]  /*4fd0*/  MOV R46, R36 ;  /* 0x00000024002e7202 */ /* 0x000fce0000000f00 */
.L_x_115:
[----:B------:R-:W-:Y:S05]  /*4fe0*/  BSYNC.RECONVERGENT B1 ;  /* 0x0000000000017941 */ /* 0x000fea0003800200 */
.L_x_113:
[----:B------:R-:W-:Y:S01]  /*4ff0*/  HFMA2 R29, -RZ, RZ, 0, 0 ;  /* 0x00000000ff1d7431 */ /* 0x000fe200000001ff */
[----:B------:R-:W-:-:S04]  /*5000*/  MOV R28, R0 ;  /* 0x00000000001c7202 */ /* 0x000fc80000000f00 */
[----:B------:R-:W-:Y:S05]  /*5010*/  RET.REL.NODEC R28 `(_Z18TOF_dist_bp_kernelPfPKfS1_S1_S1_S1_S1_S1_S1_S1_S1_fffiii) ;  /* 0xffffffac1cf87950 */ /* 0x000fea0003c3ffff */
        .weak           $__internal_1_$__cuda_sm20_sqrt_rn_f32_slowpath
        .type           $__internal_1_$__cuda_sm20_sqrt_rn_f32_slowpath,@function
        .size           $__internal_1_$__cuda_sm20_sqrt_rn_f32_slowpath,($__internal_2_$__cuda_sm3x_div_rn_noftz_f32_slowpath - $__internal_1_$__cuda_sm20_sqrt_rn_f32_slowpath)
$__internal_1_$__cuda_sm20_sqrt_rn_f32_slowpath:
[----:B------:R-:W-:-:S13]  /*5020*/  LOP3.LUT P0, RZ, R0, 0x7fffffff, RZ, 0xc0, !PT ;  /* 0x7fffffff00ff7812 */ /* 0x000fda000780c0ff */
[----:B------:R-:W-:Y:S01]  /*5030*/  @!P0 IMAD.MOV.U32 R35, RZ, RZ, R0 ;  /* 0x000000ffff238224 */ /* 0x000fe200078e0000 */
[----:B------:R-:W-:Y:S06]  /*5040*/  @!P0 BRA `(.L_x_118) ;  /* 0x0000000000408947 */ /* 0x000fec0003800000 */
[----:B------:R-:W-:-:S13]  /*5050*/  FSETP.GEU.FTZ.AND P0, PT, R0, RZ, PT ;  /* 0x000000ff0000720b */ /* 0x000fda0003f1e000 */
[----:B------:R-:W-:Y:S01]  /*5060*/  @!P0 MOV R35, 0x7fffffff ;  /* 0x7fffffff00238802 */ /* 0x000fe20000000f00 */
[----:B------:R-:W-:Y:S06]  /*5070*/  @!P0 BRA `(.L_x_118) ;  /* 0x0000000000348947 */ /* 0x000fec0003800000 */
[----:B------:R-:W-:-:S13]  /*5080*/  FSETP.GTU.FTZ.AND P0, PT, |R0|, +INF , PT ;  /* 0x7f8000000000780b */ /* 0x000fda0003f1c200 */
[----:B------:R-:W-:Y:S01]  /*5090*/  @P0 FADD.FTZ R35, R0, 1 ;  /* 0x3f80000000230421 */ /* 0x000fe20000010000 */
[----:B------:R-:W-:Y:S06]  /*50a0*/  @P0 BRA `(.L_x_118) ;  /* 0x0000000000280947 */ /* 0x000fec0003800000 */
[----:B------:R-:W-:-:S13]  /*50b0*/  FSETP.NEU.FTZ.AND P0, PT, |R0|, +INF , PT ;  /* 0x7f8000000000780b */ /* 0x000fda0003f1d200 */
[----:B------:R-:W-:-:S04]  /*50c0*/  @P0 FFMA R36, R0, 1.84467440737095516160e+19, RZ ;  /* 0x5f80000000240823 */ /* 0x000fc800000000ff */
[----:B------:R-:W0:Y:S02]  /*50d0*/  @P0 MUFU.RSQ R37, R36 ;  /* 0x0000002400250308 */ /* 0x000e240000001400 */
[----:B0-----:R-:W-:Y:S01]  /*50e0*/  @P0 FMUL.FTZ R29, R36, R37 ;  /* 0x00000025241d0220 */ /* 0x001fe20000410000 */
[----:B------:R-:W-:-:S03]  /*50f0*/  @P0 FMUL.FTZ R34, R37, 0.5 ;  /* 0x3f00000025220820 */ /* 0x000fc60000410000 */
[----:B------:R-:W-:-:S04]  /*5100*/  @P0 FADD.FTZ R35, -R29, -RZ ;  /* 0x800000ff1d230221 */ /* 0x000fc80000010100 */
[----:B------:R-:W-:Y:S01]  /*5110*/  @P0 FFMA R38, R29, R35, R36 ;  /* 0x000000231d260223 */ /* 0x000fe20000000024 */
[----:B------:R-:W-:-:S03]  /*5120*/  @!P0 MOV R35, R0 ;  /* 0x0000000000238202 */ /* 0x000fc60000000f00 */
[----:B------:R-:W-:-:S04]  /*5130*/  @P0 FFMA R34, R38, R34, R29 ;  /* 0x0000002226220223 */ /* 0x000fc8000000001d */
[----:B------:R-:W-:-:S07]  /*5140*/  @P0 FMUL.FTZ R35, R34, 2.3283064365386962891e-10 ;  /* 0x2f80000022230820 */ /* 0x000fce0000410000 */
.L_x_118:
[----:B------:R-:W-:-:S04]  /*5150*/  HFMA2 R29, -RZ, RZ, 0, 0 ;  /* 0x00000000ff1d7431 */ /* 0x000fc800000001ff */
[----:B------:R-:W-:Y:S05]  /*5160*/  RET.REL.NODEC R28 `(_Z18TOF_dist_bp_kernelPfPKfS1_S1_S1_S1_S1_S1_S1_S1_S1_fffiii) ;  /* 0xffffffac1ca47950 */ /* 0x000fea0003c3ffff */
        .weak           $__internal_2_$__cuda_sm3x_div_rn_noftz_f32_slowpath
        .type           $__internal_2_$__cuda_sm3x_div_rn_noftz_f32_slowpath,@function
        .size           $__internal_2_$__cuda_sm3x_div_rn_noftz_f32_slowpath,(.L_x_133 - $__internal_2_$__cuda_sm3x_div_rn_noftz_f32_slowpath)
$__internal_2_$__cuda_sm3x_div_rn_noftz_f32_slowpath:
[----:B------:R-:W-:Y:S01]  /*5170*/  SHF.R.U32.HI R29, RZ, 0x17, R39 ;  /* 0x00000017ff1d7819 */ /* 0x000fe20000011627 */
[----:B------:R-:W-:Y:S01]  /*5180*/  BSSY.RECONVERGENT B0, `(.L_x_119) ;  /* 0x0000062000007945 */ /* 0x000fe20003800200 */
[----:B------:R-:W-:Y:S02]  /*5190*/  SHF.R.U32.HI R38, RZ, 0x17, R41 ;  /* 0x00000017ff267819 */ /* 0x000fe40000011629 */
[----:B------:R-:W-:Y:S02]  /*51a0*/  LOP3.LUT R29, R29, 0xff, RZ, 0xc0, !PT ;  /* 0x000000ff1d1d7812 */ /* 0x000fe400078ec0ff */
[----:B------:R-:W-:-:S03]  /*51b0*/  LOP3.LUT R38, R38, 0xff, RZ, 0xc0, !PT ;  /* 0x000000ff26267812 */ /* 0x000fc600078ec0ff */
[----:B------:R-:W-:Y:S01]  /*51c0*/  VIADD R0, R29, 0xffffffff ;  /* 0xffffffff1d007836 */ /* 0x000fe20000000000 */
[----:B------:R-:W-:-:S04]  /*51d0*/  IADD3 R37, PT, PT, R38, -0x1, RZ ;  /* 0xffffffff26257810 */ /* 0x000fc80007ffe0ff */
[----:B------:R-:W-:-:S04]  /*51e0*/  ISETP.GT.U32.AND P0, PT, R0, 0xfd, PT ;  /* 0x000000fd0000780c */ /* 0x000fc80003f04070 */
[----:B------:R-:W-:-:S13]  /*51f0*/  ISETP.GT.U32.OR P0, PT, R37, 0xfd, P0 ;  /* 0x000000fd2500780c */ /* 0x000fda0000704470 */
[----:B------:R-:W-:Y:S01]  /*5200*/  @!P0 MOV R35, RZ ;  /* 0x000000ff00238202 */ /* 0x000fe20000000f00 */
[----:B------:R-:W-:Y:S06]  /*5210*/  @!P0 BRA `(.L_x_120) ;  /* 0x00000000005c8947 */ /* 0x000fec0003800000 */
[----:B------:R-:W-:Y:S02]  /*5220*/  FSETP.GTU.FTZ.AND P0, PT, |R41|, +INF , PT ;  /* 0x7f8000002900780b */ /* 0x000fe40003f1c200 */
[----:B------:R-:W-:-:S04]  /*5230*/  FSETP.GTU.FTZ.AND P1, PT, |R39|, +INF , PT ;  /* 0x7f8000002700780b */ /* 0x000fc80003f3c200 */
[----:B------:R-:W-:-:S13]  /*5240*/  PLOP3.LUT P0, PT, P0, P1, PT, 0xf8, 0x8f ;  /* 0x00000000008f781c */ /* 0x000fda0000703f70 */
[----:B------:R-:W-:Y:S05]  /*5250*/  @P0 BRA `(.L_x_121) ;  /* 0x00000004004c0947 */ /* 0x000fea0003800000 */
[----:B------:R-:W-:-:S13]  /*5260*/  LOP3.LUT P0, RZ, R39, 0x7fffffff, R41, 0xc8, !PT ;  /* 0x7fffffff27ff7812 */ /* 0x000fda000780c829 */
[----:B------:R-:W-:Y:S05]  /*5270*/  @!P0 BRA `(.L_x_122) ;  /* 0x00000004003c8947 */ /* 0x000fea0003800000 */
[----:B------:R-:W-:Y:S02]  /*5280*/  FSETP.NEU.FTZ.AND P4, PT, |R41|, +INF , PT ;  /* 0x7f8000002900780b */ /* 0x000fe40003f9d200 */
[----:B------:R-:W-:Y:S02]  /*5290*/  FSETP.NEU.FTZ.AND P1, PT, |R39|, +INF , PT ;  /* 0x7f8000002700780b */ /* 0x000fe40003f3d200 */
[----:B------:R-:W-:-:S11]  /*52a0*/  FSETP.NEU.FTZ.AND P0, PT, |R41|, +INF , PT ;  /* 0x7f8000002900780b */ /* 0x000fd60003f1d200 */
[----:B------:R-:W-:Y:S05]  /*52b0*/  @!P1 BRA !P4, `(.L_x_122) ;  /* 0x00000004002c9947 */ /* 0x000fea0006000000 */
[----:B------:R-:W-:-:S04]  /*52c0*/  LOP3.LUT P4, RZ, R41, 0x7fffffff, RZ, 0xc0, !PT ;  /* 0x7fffffff29ff7812 */ /* 0x000fc8000788c0ff */
[----:B------:R-:W-:-:S13]  /*52d0*/  PLOP3.LUT P1, PT, P1, P4, PT, 0x2f, 0xf2 ;  /* 0x0000000000f2781c */ /* 0x000fda0000f28577 */
[----:B------:R-:W-:Y:S05]  /*52e0*/  @P1 BRA `(.L_x_123) ;  /* 0x0000000400181947 */ /* 0x000fea0003800000 */
[----:B------:R-:W-:-:S04]  /*52f0*/  LOP3.LUT P1, RZ, R39, 0x7fffffff, RZ, 0xc0, !PT ;  /* 0x7fffffff27ff7812 */ /* 0x000fc8000782c0ff */
[----:B------:R-:W-:-:S13]  /*5300*/  PLOP3.LUT P0, PT, P0, P1, PT, 0x2f, 0xf2 ;  /* 0x0000000000f2781c */ /* 0x000fda0000702577 */
[----:B------:R-:W-:Y:S05]  /*5310*/  @P0 BRA `(.L_x_124) ;  /* 0x0000000400000947 */ /* 0x000fea0003800000 */
[----:B------:R-:W-:Y:S02]  /*5320*/  ISETP.GE.AND P0, PT, R37, RZ, PT ;  /* 0x000000ff2500720c */ /* 0x000fe40003f06270 */
[----:B------:R-:W-:-:S11]  /*5330*/  ISETP.GE.AND P1, PT, R0, RZ, PT ;  /* 0x000000ff0000720c */ /* 0x000fd60003f26270 */
[----:B------:R-:W-:Y:S01]  /*5340*/  @P0 MOV R35, RZ ;  /* 0x000000ff00230202 */ /* 0x000fe20000000f00 */
[----:B------:R-:W-:Y:S02]  /*5350*/  @!P0 IMAD.MOV.U32 R35, RZ, RZ, -0x40 ;  /* 0xffffffc0ff238424 */ /* 0x000fe400078e00ff */
[----:B------:R-:W-:Y:S01]  /*5360*/  @!P0 FFMA R41, R41, 1.84467440737095516160e+19, RZ ;  /* 0x5f80000029298823 */ /* 0x000fe200000000ff */
[----:B------:R-:W-:Y:S02]  /*5370*/  @!P1 FFMA R39, R39, 1.84467440737095516160e+19, RZ ;  /* 0x5f80000027279823 */ /* 0x000fe400000000ff */
[----:B------:R-:W-:-:S07]  /*5380*/  @!P1 IADD3 R35, PT, PT, R35, 0x40, RZ ;  /* 0x0000004023239810 */ /* 0x000fce0007ffe0ff */
.L_x_120:
[----:B------:R-:W-:Y:S01]  /*5390*/  LEA R0, R29, 0xc0800000, 0x17 ;  /* 0xc08000001d007811 */ /* 0x000fe200078eb8ff */
[----:B------:R-:W-:Y:S01]  /*53a0*/  BSSY.RECONVERGENT B1, `(.L_x_125) ;  /* 0x0000036000017945 */ /* 0x000fe20003800200 */
[----:B------:R-:W-:Y:S02]  /*53b0*/  IADD3 R38, PT, PT, R38, -0x7f, RZ ;  /* 0xffffff8126267810 */ /* 0x000fe40007ffe0ff */
[----:B------:R-:W-:-:S04]  /*53c0*/  IADD3 R45, PT, PT, -R0, R39, RZ ;  /* 0x00000027002d7210 */ /* 0x000fc80007ffe1ff */
[----:B------:R-:W0:Y:S01]  /*53d0*/  MUFU.RCP R0, R45 ;  /* 0x0000002d00007308 */ /* 0x000e220000001000 */
[----:B------:R-:W-:-:S04]  /*53e0*/  FADD.FTZ R37, -R45, -RZ ;  /* 0x800000ff2d257221 */ /* 0x000fc80000010100 */
[----:B0-----:R-:W-:-:S04]  /*53f0*/  FFMA R39, R0, R37, 1 ;  /* 0x3f80000000277423 */ /* 0x001fc80000000025 */
[----:B------:R-:W-:Y:S01]  /*5400*/  FFMA R39, R0, R39, R0 ;  /* 0x0000002700277223 */ /* 0x000fe20000000000 */
[C---:B------:R-:W-:Y:S01]  /*5410*/  IMAD R0, R38.reuse, -0x800000, R41 ;  /* 0xff80000026007824 */ /* 0x040fe200078e0229 */
[----:B------:R-:W-:-:S03]  /*5420*/  IADD3 R38, PT, PT, R38, 0x7f, -R29 ;  /* 0x0000007f26267810 */ /* 0x000fc60007ffe81d */
[----:B------:R-:W-:Y:S02]  /*5430*/  FFMA R40, R0, R39, RZ ;  /* 0x0000002700287223 */ /* 0x000fe400000000ff */
[----:B------:R-:W-:Y:S02]  /*5440*/  IMAD.IADD R35, R38, 0x1, R35 ;  /* 0x0000000126237824 */ /* 0x000fe400078e0223 */
[----:B------:R-:W-:-:S04]  /*5450*/  FFMA R41, R37, R40, R0 ;  /* 0x0000002825297223 */ /* 0x000fc80000000000 */
[----:B------:R-:W-:-:S04]  /*5460*/  FFMA R40, R39, R41, R40 ;  /* 0x0000002927287223 */ /* 0x000fc80000000028 */
[----:B------:R-:W-:-:S04]  /*5470*/  FFMA R37, R37, R40, R0 ;  /* 0x0000002825257223 */ /* 0x000fc80000000000 */
[----:B------:R-:W-:-:S05]  /*5480*/  FFMA R0, R39, R37, R40 ;  /* 0x0000002527007223 */ /* 0x000fca0000000028 */
[----:B------:R-:W-:-:S04]  /*5490*/  SHF.R.U32.HI R29, RZ, 0x17, R0 ;  /* 0x00000017ff1d7819 */ /* 0x000fc80000011600 */
[----:B------:R-:W-:-:S04]  /*54a0*/  LOP3.LUT R38, R29, 0xff, RZ, 0xc0, !PT ;  /* 0x000000ff1d267812 */ /* 0x000fc800078ec0ff */
[----:B------:R-:W-:-:S04]  /*54b0*/  IADD3 R29, PT, PT, R38, R35, RZ ;  /* 0x00000023261d7210 */ /* 0x000fc80007ffe0ff */
[----:B------:R-:W-:-:S04]  /*54c0*/  IADD3 R38, PT, PT, R29, -0x1, RZ ;  /* 0xffffffff1d267810 */ /* 0x000fc80007ffe0ff */
[----:B------:R-:W-:-:S13]  /*54d0*/  ISETP.GE.U32.AND P0, PT, R38, 0xfe, PT ;  /* 0x000000fe2600780c */ /* 0x000fda0003f06070 */
[----:B------:R-:W-:Y:S05]  /*54e0*/  @!P0 BRA `(.L_x_126) ;  /* 0x0000000000808947 */ /* 0x000fea0003800000 */
[----:B------:R-:W-:-:S13]  /*54f0*/  ISETP.GT.AND P0, PT, R29, 0xfe, PT ;  /* 0x000000fe1d00780c */ /* 0x000fda0003f04270 */
[----:B------:R-:W-:Y:S05]  /*5500*/  @P0 BRA `(.L_x_127) ;  /* 0x00000000006c0947 */ /* 0x000fea0003800000 */
[----:B------:R-:W-:-:S13]  /*5510*/  ISETP.GE.AND P0, PT, R29, 0x1, PT ;  /* 0x000000011d00780c */ /* 0x000fda0003f06270 */
[----:B------:R-:W-:Y:S05]  /*5520*/  @P0 BRA `(.L_x_128) ;  /* 0x0000000000740947 */ /* 0x000fea0003800000 */
[----:B------:R-:W-:Y:S02]  /*5530*/  ISETP.GE.AND P0, PT, R29, -0x18, PT ;  /* 0xffffffe81d00780c */ /* 0x000fe40003f06270 */
[----:B------:R-:W-:-:S11]  /*5540*/  LOP3.LUT R0, R0, 0x80000000, RZ, 0xc0, !PT ;  /* 0x8000000000007812 */ /* 0x000fd600078ec0ff */
[----:B------:R-:W-:Y:S05]  /*5550*/  @!P0 BRA `(.L_x_128) ;  /* 0x0000000000688947 */ /* 0x000fea0003800000 */
[CCC-:B------:R-:W-:Y:S01]  /*5560*/  FFMA.RZ R35, R39.reuse, R37.reuse, R40.reuse ;  /* 0x0000002527237223 */ /* 0x1c0fe2000000c028 */
[CCC-:B------:R-:W-:Y:S01]  /*5570*/  FFMA.RP R38, R39.reuse, R37.reuse, R40.reuse ;  /* 0x0000002527267223 */ /* 0x1c0fe20000008028 */
[----:B------:R-:W-:Y:S01]  /*5580*/  FFMA.RM R39, R39, R37, R40 ;  /* 0x0000002527277223 */ /* 0x000fe20000004028 */
[----:B------:R-:W-:Y:S02]  /*5590*/  IADD3 R37, PT, PT, R29, 0x20, RZ ;  /* 0x000000201d257810 */ /* 0x000fe40007ffe0ff */
[----:B------:R-:W-:Y:S02]  /*55a0*/  LOP3.LUT R35, R35, 0x7fffff, RZ, 0xc0, !PT ;  /* 0x007fffff23237812 */ /* 0x000fe400078ec0ff */
[----:B------:R-:W-:Y:S02]  /*55b0*/  ISETP.NE.AND P4, PT, R29, RZ, PT ;  /* 0x000000ff1d00720c */ /* 0x000fe40003f85270 */
[----:B------:R-:W-:Y:S02]  /*55c0*/  LOP3.LUT R40, R35, 0x800000, RZ, 0xfc, !PT ;  /* 0x0080000023287812 */ /* 0x000fe400078efcff */
[----:B------:R-:W-:Y:S01]  /*55d0*/  ISETP.NE.AND P1, PT, R29, RZ, PT ;  /* 0x000000ff1d00720c */ /* 0x000fe20003f25270 */
[----:B------:R-:W-:Y:S01]  /*55e0*/  IMAD.MOV R29, RZ, RZ, -R29 ;  /* 0x000000ffff1d7224 */ /* 0x000fe200078e0a1d */
[----:B------:R-:W-:-:S02]  /*55f0*/  SHF.L.U32 R37, R40, R37, RZ ;  /* 0x0000002528257219 */ /* 0x000fc400000006ff */
[----:B------:R-:W-:Y:S02]  /*5600*/  FSETP.NEU.FTZ.AND P0, PT, R38, R39, PT ;  /* 0x000000272600720b */ /* 0x000fe40003f1d000 */
[----:B------:R-:W-:Y:S02]  /*5610*/  SEL R29, R29, RZ, P4 ;  /* 0x000000ff1d1d7207 */ /* 0x000fe40002000000 */
[----:B------:R-:W-:Y:S02]  /*5620*/  ISETP.NE.AND P1, PT, R37, RZ, P1 ;  /* 0x000000ff2500720c */ /* 0x000fe40000f25270 */
[----:B------:R-:W-:Y:S02]  /*5630*/  SHF.R.U32.HI R40, RZ, R29, R40 ;  /* 0x0000001dff287219 */ /* 0x000fe40000011628 */
[----:B------:R-:W-:Y:S02]  /*5640*/  PLOP3.LUT P0, PT, P0, P1, PT, 0xf8, 0x8f ;  /* 0x00000000008f781c */ /* 0x000fe40000703f70 */
[----:B------:R-:W-:-:S02]  /*5650*/  SHF.R.U32.HI R35, RZ, 0x1, R40 ;  /* 0x00000001ff237819 */ /* 0x000fc40000011628 */
[----:B------:R-:W-:-:S04]  /*5660*/  SEL R38, RZ, 0x1, !P0 ;  /* 0x00000001ff267807 */ /* 0x000fc80004000000 */
[----:B------:R-:W-:-:S04]  /*5670*/  LOP3.LUT R29, R38, 0x1, R35, 0xf8, !PT ;  /* 0x00000001261d7812 */ /* 0x000fc800078ef823 */
[----:B------:R-:W-:-:S04]  /*5680*/  LOP3.LUT R40, R29, R40, RZ, 0xc0, !PT ;  /* 0x000000281d287212 */ /* 0x000fc800078ec0ff */
[----:B------:R-:W-:-:S04]  /*5690*/  IADD3 R35, PT, PT, R35, R40, RZ ;  /* 0x0000002823237210 */ /* 0x000fc80007ffe0ff */
[----:B------:R-:W-:Y:S01]  /*56a0*/  LOP3.LUT R0, R35, R0, RZ, 0xfc, !PT ;  /* 0x0000000023007212 */ /* 0x000fe200078efcff */
[----:B------:R-:W-:Y:S06]  /*56b0*/  BRA `(.L_x_128) ;  /* 0x0000000000107947 */ /* 0x000fec0003800000 */
.L_x_127:
[----:B------:R-:W-:-:S04]  /*56c0*/  LOP3.LUT R0, R0, 0x80000000, RZ, 0xc0, !PT ;  /* 0x8000000000007812 */ /* 0x000fc800078ec0ff */
[----:B------:R-:W-:Y:S01]  /*56d0*/  LOP3.LUT R0, R0, 0x7f800000, RZ, 0xfc, !PT ;  /* 0x7f80000000007812 */ /* 0x000fe200078efcff */
[----:B------:R-:W-:Y:S06]  /*56e0*/  BRA `(.L_x_128) ;  /* 0x0000000000047947 */ /* 0x000fec0003800000 */
.L_x_126:
[----:B------:R-:W-:-:S07]  /*56f0*/  LEA R0, R35, R0, 0x17 ;  /* 0x0000000023007211 */ /* 0x000fce00078eb8ff */
.L_x_128:
[----:B------:R-:W-:Y:S05]  /*5700*/  BSYNC.RECONVERGENT B1 ;  /* 0x0000000000017941 */ /* 0x000fea0003800200 */
.L_x_125:
[----:B------:R-:W-:Y:S05]  /*5710*/  BRA `(.L_x_129) ;  /* 0x0000000000207947 */ /* 0x000fea0003800000 */
.L_x_124:
[----:B------:R-:W-:-:S04]  /*5720*/  LOP3.LUT R39, R39, 0x80000000, R41, 0x48, !PT ;  /* 0x8000000027277812 */ /* 0x000fc800078e4829 */
[----:B------:R-:W-:Y:S01]  /*5730*/  LOP3.LUT R0, R39, 0x7f800000, RZ, 0xfc, !PT ;  /* 0x7f80000027007812 */ /* 0x000fe200078efcff */
[----:B------:R-:W-:Y:S06]  /*5740*/  BRA `(.L_x_129) ;  /* 0x0000000000147947 */ /* 0x000fec0003800000 */
.L_x_123:
[----:B------:R-:W-:Y:S01]  /*5750*/  LOP3.LUT R0, R39, 0x80000000, R41, 0x48, !PT ;  /* 0x8000000027007812 */ /* 0x000fe200078e4829 */
[----:B------:R-:W-:Y:S06]  /*5760*/  BRA `(.L_x_129) ;  /* 0x00000000000c7947 */ /* 0x000fec0003800000 */
.L_x_122:
[----:B------:R-:W0:Y:S01]  /*5770*/  MUFU.RSQ R0, -QNAN ;  /* 0xffc0000000007908 */ /* 0x000e220000001400 */
[----:B------:R-:W-:Y:S05]  /*5780*/  BRA `(.L_x_129) ;  /* 0x0000000000047947 */ /* 0x000fea0003800000 */
.L_x_121:
[----:B------:R-:W-:-:S07]  /*5790*/  FADD.FTZ R0, R41, R39 ;  /* 0x0000002729007221 */ /* 0x000fce0000010000 */
.L_x_129:
[----:B------:R-:W-:Y:S05]  /*57a0*/  BSYNC.RECONVERGENT B0 ;  /* 0x0000000000007941 */ /* 0x000fea0003800200 */
.L_x_119:
[----:B------:R-:W-:-:S04]  /*57b0*/  HFMA2 R29, -RZ, RZ, 0, 0 ;  /* 0x00000000ff1d7431 */ /* 0x000fc800000001ff */
[----:B0-----:R-:W-:Y:S05]  /*57c0*/  RET.REL.NODEC R28 `(_Z18TOF_dist_bp_kernelPfPKfS1_S1_S1_S1_S1_S1_S1_S1_S1_fffiii) ;  /* 0xffffffa81c0c7950 */ /* 0x001fea0003c3ffff */
.L_x_130:
[----:B------:R-:W-:-:S00]  /*57d0*/  BRA `(.L_x_130) ;  /* 0xfffffffc00fc7947 */ /* 0x000fc0000383ffff */
[----:B------:R-:W-:-:S00]  /*57e0*/  NOP ;  /* 0x0000000000007918 */ /* 0x000fc00000000000 */
        /* <DEDUP_REMOVED lines=9> */
.L_x_133:


//--------------------- .nv.shared.reserved.0     --------------------------
	.section	.nv.shared.reserved.0,"aw",@nobits
	.weak		__nv_reservedSMEM_offset_0_alias
	.size		__nv_reservedSMEM_offset_0_alias, 0, 64
	.other		__nv_reservedSMEM_offset_0_alias,@"STO_CUDA_RESERVED_SHARED STV_DEFAULT"
__nv_reservedSMEM_offset_0_alias:
	.zero		0
	.zero		64


//--------------------- .nv.constant0._Z18TOF_dist_bp_kernelPfPKfS1_S1_S1_S1_S1_S1_S1_S1_S1_fffiii --------------------------
	.section	.nv.constant0._Z18TOF_dist_bp_kernelPfPKfS1_S1_S1_S1_S1_S1_S1_S1_S1_fffiii,"a",@progbits
	.sectionflags	@""
	.align	4
.nv.constant0._Z18TOF_dist_bp_kernelPfPKfS1_S1_S1_S1_S1_S1_S1_S1_S1_fffiii:
	.zero		1008


//--------------------- SYMBOLS --------------------------

	.type		.nv.reservedSmem.offset0,@object
	.size		.nv.reservedSmem.offset0,0x4
